	.target	sm_90a

	.elftype	@"ET_EXEC"


//--------------------- .note.nv.tkinfo           --------------------------
	.section	.note.nv.tkinfo,"",@"SHT_NOTE"
	.sectionflags	@"SHF_NOTE_NV_TKINFO"
	.tkinfo
        /*0018*/ 	.word	0x00000002
        /*0030*/ 	.string	""
        /*0030*/ 	.string	"ptxas"
        /*0030*/ 	.string	"Cuda compilation tools, release 13.0, V13.0.88"
        /*0030*/ 	.string	"Build cuda_13.0.r13.0/compiler.36424714_0"
        /*0030*/ 	.string	"-arch sm_90a -m 64 "



//--------------------- .note.nv.cuinfo           --------------------------
	.section	.note.nv.cuinfo,"",@"SHT_NOTE"
	.sectionflags	@"SHF_NOTE_NV_CUINFO"
        /*0018*/ 	.short	0x0002
        /*001a*/ 	.short	0x005a
        /*001c*/ 	.short	0x0082
	.zero		2


//--------------------- .nv.info                  --------------------------
	.section	.nv.info,"",@"SHT_CUDA_INFO"
	.align	4


	//----- nvinfo : EIATTR_REGCOUNT
	.align		4
        /*0000*/ 	.byte	0x04, 0x2f
        /*0002*/ 	.short	(.L_15 - .L_14)
	.align		4
.L_14:
        /*0004*/ 	.word	index@(_ZN7cutlass13device_kernelINS_4gemm6kernel13GemmUniversalIN4cute5tupleIJiiiiEEENS1_10collective13CollectiveMmaINS1_34MainloopSm90TmaGmmaWarpSpecializedILi6ENS5_IJNS4_1CILi1EEENSA_ILi4EEESB_EEENS1_35KernelTmaWarpSpecializedCooperativeEEENS5_IJNSA_ILi128EEESG_NSA_ILi64EEEEEENS_6half_tENS5_IJlSB_lEEESJ_NS5_IJSB_llEEENS4_8TiledMMAINS4_8MMA_AtomIJNS4_4SM904GMMA26MMA_64x128x16_F32F16F16_SSILNSP_5MajorE0ELSR_1ELNSP_7ScaleInE1ELSS_1EEEEEENS4_6LayoutINS5_IJNSA_ILi2EEESB_SB_EEENS5_IJSB_NSA_ILi0EEESY_EEEEENS5_IJNS4_10UnderscoreES11_S11_EEEEENS4_23SM90_TMA_LOAD_MULTICASTENS4_14ComposedLayoutINS4_7SwizzleILi3ELi4ELi3EEENS4_18smem_ptr_flag_bitsILi16EEENSV_INS5_IJNSA_ILi8EEESH_EEENS5_IJSH_SB_EEEEEEEvNS4_8identityENS4_13SM90_TMA_LOADENS15_IS17_S19_NSV_INS5_IJSH_S1A_EEENS5_IJSB_SH_EEEEEEEvS1F_EENS_8epilogue10collective6detail29Sm90TmaWarpSpecializedAdapterINS1N_15DefaultEpilogueISJ_SK_SK_NS1M_6thread17LinearCombinationISJ_Li1EffLNS1R_9ScaleType4KindE0ELNS_15FloatRoundStyleE2ESJ_EENS1_15EpilogueDefaultEEEEEvvEEEEvNT_6ParamsE)
        /*0008*/ 	.word	0x000000a8


	//----- nvinfo : EIATTR_FRAME_SIZE
	.align		4
.L_15:
        /*000c*/ 	.byte	0x04, 0x11
        /*000e*/ 	.short	(.L_17 - .L_16)
	.align		4
.L_16:
        /*0010*/ 	.word	index@(_ZN7cutlass13device_kernelINS_4gemm6kernel13GemmUniversalIN4cute5tupleIJiiiiEEENS1_10collective13CollectiveMmaINS1_34MainloopSm90TmaGmmaWarpSpecializedILi6ENS5_IJNS4_1CILi1EEENSA_ILi4EEESB_EEENS1_35KernelTmaWarpSpecializedCooperativeEEENS5_IJNSA_ILi128EEESG_NSA_ILi64EEEEEENS_6half_tENS5_IJlSB_lEEESJ_NS5_IJSB_llEEENS4_8TiledMMAINS4_8MMA_AtomIJNS4_4SM904GMMA26MMA_64x128x16_F32F16F16_SSILNSP_5MajorE0ELSR_1ELNSP_7ScaleInE1ELSS_1EEEEEENS4_6LayoutINS5_IJNSA_ILi2EEESB_SB_EEENS5_IJSB_NSA_ILi0EEESY_EEEEENS5_IJNS4_10UnderscoreES11_S11_EEEEENS4_23SM90_TMA_LOAD_MULTICASTENS4_14ComposedLayoutINS4_7SwizzleILi3ELi4ELi3EEENS4_18smem_ptr_flag_bitsILi16EEENSV_INS5_IJNSA_ILi8EEESH_EEENS5_IJSH_SB_EEEEEEEvNS4_8identityENS4_13SM90_TMA_LOADENS15_IS17_S19_NSV_INS5_IJSH_S1A_EEENS5_IJSB_SH_EEEEEEEvS1F_EENS_8epilogue10collective6detail29Sm90TmaWarpSpecializedAdapterINS1N_15DefaultEpilogueISJ_SK_SK_NS1M_6thread17LinearCombinationISJ_Li1EffLNS1R_9ScaleType4KindE0ELNS_15FloatRoundStyleE2ESJ_EENS1_15EpilogueDefaultEEEEEvvEEEEvNT_6ParamsE)
        /*0014*/ 	.word	0x00000000


	//----- nvinfo : EIATTR_MIN_STACK_SIZE
	.align		4
.L_17:
        /*0018*/ 	.byte	0x04, 0x12
        /*001a*/ 	.short	(.L_19 - .L_18)
	.align		4
.L_18:
        /*001c*/ 	.word	index@(_ZN7cutlass13device_kernelINS_4gemm6kernel13GemmUniversalIN4cute5tupleIJiiiiEEENS1_10collective13CollectiveMmaINS1_34MainloopSm90TmaGmmaWarpSpecializedILi6ENS5_IJNS4_1CILi1EEENSA_ILi4EEESB_EEENS1_35KernelTmaWarpSpecializedCooperativeEEENS5_IJNSA_ILi128EEESG_NSA_ILi64EEEEEENS_6half_tENS5_IJlSB_lEEESJ_NS5_IJSB_llEEENS4_8TiledMMAINS4_8MMA_AtomIJNS4_4SM904GMMA26MMA_64x128x16_F32F16F16_SSILNSP_5MajorE0ELSR_1ELNSP_7ScaleInE1ELSS_1EEEEEENS4_6LayoutINS5_IJNSA_ILi2EEESB_SB_EEENS5_IJSB_NSA_ILi0EEESY_EEEEENS5_IJNS4_10UnderscoreES11_S11_EEEEENS4_23SM90_TMA_LOAD_MULTICASTENS4_14ComposedLayoutINS4_7SwizzleILi3ELi4ELi3EEENS4_18smem_ptr_flag_bitsILi16EEENSV_INS5_IJNSA_ILi8EEESH_EEENS5_IJSH_SB_EEEEEEEvNS4_8identityENS4_13SM90_TMA_LOADENS15_IS17_S19_NSV_INS5_IJSH_S1A_EEENS5_IJSB_SH_EEEEEEEvS1F_EENS_8epilogue10collective6detail29Sm90TmaWarpSpecializedAdapterINS1N_15DefaultEpilogueISJ_SK_SK_NS1M_6thread17LinearCombinationISJ_Li1EffLNS1R_9ScaleType4KindE0ELNS_15FloatRoundStyleE2ESJ_EENS1_15EpilogueDefaultEEEEEvvEEEEvNT_6ParamsE)
        /*0020*/ 	.word	0x00000000
.L_19:


//--------------------- .nv.compat                --------------------------
	.section	.nv.compat,"",@"SHT_CUDA_COMPAT_INFO"
	.align	4
        /*0000*/ 	.byte	0x02, 0x09, 0x01, 0x00, 0x02, 0x02, 0x04, 0x00, 0x02, 0x05, 0x05, 0x00, 0x03, 0x07, 0x01, 0x01
        /*0010*/ 	.byte	0x02, 0x03, 0x01, 0x00, 0x02, 0x06, 0x01, 0x00, 0x04, 0x0b, 0x08, 0x00, 0x00, 0x00, 0x00, 0x00
        /*0020*/ 	.byte	0x00, 0x00, 0x00, 0x00


//--------------------- .nv.info._ZN7cutlass13device_kernelINS_4gemm6kernel13GemmUniversalIN4cute5tupleIJiiiiEEENS1_10collective13CollectiveMmaINS1_34MainloopSm90TmaGmmaWarpSpecializedILi6ENS5_IJNS4_1CILi1EEENSA_ILi4EEESB_EEENS1_35KernelTmaWarpSpecializedCooperativeEEENS5_IJNSA_ILi128EEESG_NSA_ILi64EEEEEENS_6half_tENS5_IJlSB_lEEESJ_NS5_IJSB_llEEENS4_8TiledMMAINS4_8MMA_AtomIJNS4_4SM904GMMA26MMA_64x128x16_F32F16F16_SSILNSP_5MajorE0ELSR_1ELNSP_7ScaleInE1ELSS_1EEEEEENS4_6LayoutINS5_IJNSA_ILi2EEESB_SB_EEENS5_IJSB_NSA_ILi0EEESY_EEEEENS5_IJNS4_10UnderscoreES11_S11_EEEEENS4_23SM90_TMA_LOAD_MULTICASTENS4_14ComposedLayoutINS4_7SwizzleILi3ELi4ELi3EEENS4_18smem_ptr_flag_bitsILi16EEENSV_INS5_IJNSA_ILi8EEESH_EEENS5_IJSH_SB_EEEEEEEvNS4_8identityENS4_13SM90_TMA_LOADENS15_IS17_S19_NSV_INS5_IJSH_S1A_EEENS5_IJSB_SH_EEEEEEEvS1F_EENS_8epilogue10collective6detail29Sm90TmaWarpSpecializedAdapterINS1N_15DefaultEpilogueISJ_SK_SK_NS1M_6thread17LinearCombinationISJ_Li1EffLNS1R_9ScaleType4KindE0ELNS_15FloatRoundStyleE2ESJ_EENS1_15EpilogueDefaultEEEEEvvEEEEvNT_6ParamsE --------------------------
	.section	.nv.info._ZN7cutlass13device_kernelINS_4gemm6kernel13GemmUniversalIN4cute5tupleIJiiiiEEENS1_10collective13CollectiveMmaINS1_34MainloopSm90TmaGmmaWarpSpecializedILi6ENS5_IJNS4_1CILi1EEENSA_ILi4EEESB_EEENS1_35KernelTmaWarpSpecializedCooperativeEEENS5_IJNSA_ILi128EEESG_NSA_ILi64EEEEEENS_6half_tENS5_IJlSB_lEEESJ_NS5_IJSB_llEEENS4_8TiledMMAINS4_8MMA_AtomIJNS4_4SM904GMMA26MMA_64x128x16_F32F16F16_SSILNSP_5MajorE0ELSR_1ELNSP_7ScaleInE1ELSS_1EEEEEENS4_6LayoutINS5_IJNSA_ILi2EEESB_SB_EEENS5_IJSB_NSA_ILi0EEESY_EEEEENS5_IJNS4_10UnderscoreES11_S11_EEEEENS4_23SM90_TMA_LOAD_MULTICASTENS4_14ComposedLayoutINS4_7SwizzleILi3ELi4ELi3EEENS4_18smem_ptr_flag_bitsILi16EEENSV_INS5_IJNSA_ILi8EEESH_EEENS5_IJSH_SB_EEEEEEEvNS4_8identityENS4_13SM90_TMA_LOADENS15_IS17_S19_NSV_INS5_IJSH_S1A_EEENS5_IJSB_SH_EEEEEEEvS1F_EENS_8epilogue10collective6detail29Sm90TmaWarpSpecializedAdapterINS1N_15DefaultEpilogueISJ_SK_SK_NS1M_6thread17LinearCombinationISJ_Li1EffLNS1R_9ScaleType4KindE0ELNS_15FloatRoundStyleE2ESJ_EENS1_15EpilogueDefaultEEEEEvvEEEEvNT_6ParamsE,"",@"SHT_CUDA_INFO"
	.sectionflags	@""
	.align	4


	//----- nvinfo : EIATTR_CUDA_API_VERSION
	.align		4
        /*0000*/ 	.byte	0x04, 0x37
        /*0002*/ 	.short	(.L_21 - .L_20)
.L_20:
        /*0004*/ 	.word	0x00000082


	//----- nvinfo : EIATTR_KPARAM_INFO
	.align		4
.L_21:
        /*0008*/ 	.byte	0x04, 0x17
        /*000a*/ 	.short	(.L_23 - .L_22)
.L_22:
        /*000c*/ 	.word	0x00000000
        /*0010*/ 	.short	0x0000
        /*0012*/ 	.short	0x0070
        /*0014*/ 	.byte	0x00, 0xf0, 0x01, 0x10


	//----- nvinfo : EIATTR_SPARSE_MMA_MASK
	.align		4
.L_23:
        /*0018*/ 	.byte	0x03, 0x50
        /*001a*/ 	.short	0x0000


	//----- nvinfo : EIATTR_MAXREG_COUNT
	.align		4
        /*001c*/ 	.byte	0x03, 0x1b
        /*001e*/ 	.short	0x00a8


	//----- nvinfo : EIATTR_NUM_BARRIERS
	.align		4
        /*0020*/ 	.byte	0x02, 0x4c
        /*0022*/ 	.byte	0x01
	.zero		1


	//----- nvinfo : EIATTR_EXTERNS
	.align		4
        /*0024*/ 	.byte	0x04, 0x0f
        /*0026*/ 	.short	(.L_25 - .L_24)


	//   ....[0]....
	.align		4
.L_24:
        /*0028*/ 	.word	index@(__assertfail)


	//----- nvinfo : EIATTR_MERCURY_ISA_VERSION
	.align		4
.L_25:
        /*002c*/ 	.byte	0x03, 0x5f
        /*002e*/ 	.short	0x0101


	//----- nvinfo : EIATTR_INT_WARP_WIDE_INSTR_OFFSETS
	.align		4
        /*0030*/ 	.byte	0x04, 0x31
        /*0032*/ 	.short	(.L_27 - .L_26)


	//   ....[0]....
.L_26:
        /*0034*/ 	.word	0x00000470


	//   ....[1]....
        /*0038*/ 	.word	0x00000490


	//   ....[2]....
        /*003c*/ 	.word	0x00000660


	//   ....[3]....
        /*0040*/ 	.word	0x00001ed0


	//----- nvinfo : EIATTR_COOP_GROUP_MASK_REGIDS
	.align		4
.L_27:
        /*0044*/ 	.byte	0x04, 0x29
        /*0046*/ 	.short	(.L_29 - .L_28)


	//   ....[0]....
.L_28:
        /*0048*/ 	.word	0xffffffff


	//   ....[1]....
        /*004c*/ 	.word	0xffffffff


	//   ....[2]....
        /*0050*/ 	.word	0xffffffff


	//   ....[3]....
        /*0054*/ 	.word	0xffffffff


	//   ....[4]....
        /*0058*/ 	.word	0xffffffff


	//   ....[5]....
        /*005c*/ 	.word	0xffffffff


	//----- nvinfo : EIATTR_COOP_GROUP_INSTR_OFFSETS
	.align		4
.L_29:
        /*0060*/ 	.byte	0x04, 0x28
        /*0062*/ 	.short	(.L_31 - .L_30)


	//   ....[0]....
.L_30:
        /*0064*/ 	.word	0x00000060


	//   ....[1]....
        /*0068*/ 	.word	0x00000070


	//   ....[2]....
        /*006c*/ 	.word	0x00000130


	//   ....[3]....
        /*0070*/ 	.word	0x00000310


	//   ....[4]....
        /*0074*/ 	.word	0x000007d0


	//   ....[5]....
        /*0078*/ 	.word	0x00001450


	//----- nvinfo : EIATTR_REG_RECONFIG
	.align		4
.L_31:
        /*007c*/ 	.byte	0x01, 0x54
	.zero		2


	//----- nvinfo : EIATTR_SYSCALL_OFFSETS
	.align		4
        /*0080*/ 	.byte	0x04, 0x46
        /*0082*/ 	.short	(.L_33 - .L_32)


	//   ....[0]....
.L_32:
        /*0084*/ 	.word	0x00001640


	//----- nvinfo : EIATTR_MBARRIER_INSTR_OFFSETS
	.align		4
.L_33:
        /*0088*/ 	.byte	0x04, 0x39
        /*008a*/ 	.short	(.L_35 - .L_34)


	//   ....[0]....
.L_34:
        /*008c*/ 	.word	0x00000230
        /*0090*/ 	.word	0x000000ff
        /*0094*/ 	.word	0x00000000
        /*0098*/ 	.short	0x0100
        /*009a*/ 	.byte	0x08
	.zero		1


	//   ....[1]....
        /*009c*/ 	.word	0x00000240
        /*00a0*/ 	.word	0x000000ff
        /*00a4*/ 	.word	0x00000030
        /*00a8*/ 	.short	0x0100
        /*00aa*/ 	.byte	0x08
	.zero		1


	//   ....[2]....
        /*00ac*/ 	.word	0x00000250
        /*00b0*/ 	.word	0x000000ff
        /*00b4*/ 	.word	0x00000008
        /*00b8*/ 	.short	0x0100
        /*00ba*/ 	.byte	0x08
	.zero		1


	//   ....[3]....
        /*00bc*/ 	.word	0x00000260
        /*00c0*/ 	.word	0x000000ff
        /*00c4*/ 	.word	0x00000038
        /*00c8*/ 	.short	0x0100
        /*00ca*/ 	.byte	0x08
	.zero		1


	//   ....[4]....
        /*00cc*/ 	.word	0x00000270
        /*00d0*/ 	.word	0x000000ff
        /*00d4*/ 	.word	0x00000010
        /*00d8*/ 	.short	0x0100
        /*00da*/ 	.byte	0x08
	.zero		1


	//   ....[5]....
        /*00dc*/ 	.word	0x00000280
        /*00e0*/ 	.word	0x000000ff
        /*00e4*/ 	.word	0x00000040
        /*00e8*/ 	.short	0x0100
        /*00ea*/ 	.byte	0x08
	.zero		1


	//   ....[6]....
        /*00ec*/ 	.word	0x00000290
        /*00f0*/ 	.word	0x000000ff
        /*00f4*/ 	.word	0x00000018
        /*00f8*/ 	.short	0x0100
        /*00fa*/ 	.byte	0x08
	.zero		1


	//   ....[7]....
        /*00fc*/ 	.word	0x000002a0
        /*0100*/ 	.word	0x000000ff
        /*0104*/ 	.word	0x00000048
        /*0108*/ 	.short	0x0100
        /*010a*/ 	.byte	0x08
	.zero		1


	//   ....[8]....
        /*010c*/ 	.word	0x000002b0
        /*0110*/ 	.word	0x000000ff
        /*0114*/ 	.word	0x00000020
        /*0118*/ 	.short	0x0100
        /*011a*/ 	.byte	0x08
	.zero		1


	//   ....[9]....
        /*011c*/ 	.word	0x000002c0
        /*0120*/ 	.word	0x000000ff
        /*0124*/ 	.word	0x00000050
        /*0128*/ 	.short	0x0100
        /*012a*/ 	.byte	0x08
	.zero		1


	//   ....[10]....
        /*012c*/ 	.word	0x000002d0
        /*0130*/ 	.word	0x000000ff
        /*0134*/ 	.word	0x00000028
        /*0138*/ 	.short	0x0100
        /*013a*/ 	.byte	0x08
	.zero		1


	//   ....[11]....
        /*013c*/ 	.word	0x000002e0
        /*0140*/ 	.word	0x000000ff
        /*0144*/ 	.word	0x00000058
        /*0148*/ 	.short	0x0100
        /*014a*/ 	.byte	0x08
	.zero		1


	//   ....[12]....
        /*014c*/ 	.word	0x00000700
        /*0150*/ 	.word	0x000000ff
        /*0154*/ 	.word	0x00000070
        /*0158*/ 	.short	0x0100
        /*015a*/ 	.byte	0x06
	.zero		1


	//   ....[13]....
        /*015c*/ 	.word	0x00000780
        /*0160*/ 	.word	0x000000ff
        /*0164*/ 	.word	0x00000078
        /*0168*/ 	.short	0x0100
        /*016a*/ 	.byte	0x06
	.zero		1


	//   ....[14]....
        /*016c*/ 	.word	0x00001700
        /*0170*/ 	.word	0x00000003
        /*0174*/ 	.word	0x00000000
        /*0178*/ 	.short	0x010a
        /*017a*/ 	.byte	0x3f
	.zero		1


	//   ....[15]....
        /*017c*/ 	.word	0x00001760
        /*0180*/ 	.word	0x00000003
        /*0184*/ 	.word	0x00000000
        /*0188*/ 	.short	0x010a
        /*018a*/ 	.byte	0x3f
	.zero		1


	//   ....[16]....
        /*018c*/ 	.word	0x00001ae0
        /*0190*/ 	.word	0x00000005
        /*0194*/ 	.word	0x00000000
        /*0198*/ 	.short	0x010a
        /*019a*/ 	.byte	0x3f
	.zero		1


	//   ....[17]....
        /*019c*/ 	.word	0x00001b20
        /*01a0*/ 	.word	0x00000005
        /*01a4*/ 	.word	0x00000000
        /*01a8*/ 	.short	0x010a
        /*01aa*/ 	.byte	0x3f
	.zero		1


	//   ....[18]....
        /*01ac*/ 	.word	0x00001d80
        /*01b0*/ 	.word	0x00000004
        /*01b4*/ 	.word	0x00000000
        /*01b8*/ 	.short	0x0101
        /*01ba*/ 	.byte	0x3f
	.zero		1


	//   ....[19]....
        /*01bc*/ 	.word	0x00001f70
        /*01c0*/ 	.word	0x00000000
        /*01c4*/ 	.word	0x00000000
        /*01c8*/ 	.short	0x0101
        /*01ca*/ 	.byte	0x3f
	.zero		1


	//   ....[20]....
        /*01cc*/ 	.word	0x00007050
        /*01d0*/ 	.word	0x00000017
        /*01d4*/ 	.word	0x00000030
        /*01d8*/ 	.short	0x010a
        /*01da*/ 	.byte	0x3f
	.zero		1


	//   ....[21]....
        /*01dc*/ 	.word	0x00007440
        /*01e0*/ 	.word	0x00000006
        /*01e4*/ 	.word	0x00000078
        /*01e8*/ 	.short	0x0101
        /*01ea*/ 	.byte	0x3f
	.zero		1


	//   ....[22]....
        /*01ec*/ 	.word	0x00007b80
        /*01f0*/ 	.word	0x00000007
        /*01f4*/ 	.word	0x00000000
        /*01f8*/ 	.short	0x010a
        /*01fa*/ 	.byte	0x3f
	.zero		1


	//   ....[23]....
        /*01fc*/ 	.word	0x00007c00
        /*0200*/ 	.word	0x00000006
        /*0204*/ 	.word	0x00000000
        /*0208*/ 	.short	0x010a
        /*020a*/ 	.byte	0x3f
	.zero		1


	//   ....[24]....
        /*020c*/ 	.word	0x00007c90
        /*0210*/ 	.word	0x00000007
        /*0214*/ 	.word	0x00000000
        /*0218*/ 	.short	0x010a
        /*021a*/ 	.byte	0x3f
	.zero		1


	//   ....[25]....
        /*021c*/ 	.word	0x00007d20
        /*0220*/ 	.word	0x00000006
        /*0224*/ 	.word	0x00000000
        /*0228*/ 	.short	0x010a
        /*022a*/ 	.byte	0x3f
	.zero		1


	//   ....[26]....
        /*022c*/ 	.word	0x00007db0
        /*0230*/ 	.word	0x00000007
        /*0234*/ 	.word	0x00000000
        /*0238*/ 	.short	0x010a
        /*023a*/ 	.byte	0x3f
	.zero		1


	//   ....[27]....
        /*023c*/ 	.word	0x00007e40
        /*0240*/ 	.word	0x00000005
        /*0244*/ 	.word	0x00000000
        /*0248*/ 	.short	0x010a
        /*024a*/ 	.byte	0x3f
	.zero		1


	//   ....[28]....
        /*024c*/ 	.word	0x00007ea0
        /*0250*/ 	.word	0x00000003
        /*0254*/ 	.word	0x00000000
        /*0258*/ 	.short	0x010a
        /*025a*/ 	.byte	0x3f
	.zero		1


	//   ....[29]....
        /*025c*/ 	.word	0x00007ef0
        /*0260*/ 	.word	0x00000005
        /*0264*/ 	.word	0x00000000
        /*0268*/ 	.short	0x010a
        /*026a*/ 	.byte	0x3f
	.zero		1


	//   ....[30]....
        /*026c*/ 	.word	0x00007fc0
        /*0270*/ 	.word	0x00000017
        /*0274*/ 	.word	0x00000030
        /*0278*/ 	.short	0x010a
        /*027a*/ 	.byte	0x3f
	.zero		1


	//   ....[31]....
        /*027c*/ 	.word	0x00008090
        /*0280*/ 	.word	0x00000007
        /*0284*/ 	.word	0x00000000
        /*0288*/ 	.short	0x010a
        /*028a*/ 	.byte	0x3f
	.zero		1


	//   ....[32]....
        /*028c*/ 	.word	0x000080e0
        /*0290*/ 	.word	0x00000006
        /*0294*/ 	.word	0x00000000
        /*0298*/ 	.short	0x010a
        /*029a*/ 	.byte	0x3f
	.zero		1


	//   ....[33]....
        /*029c*/ 	.word	0x00008130
        /*02a0*/ 	.word	0x00000007
        /*02a4*/ 	.word	0x00000000
        /*02a8*/ 	.short	0x010a
        /*02aa*/ 	.byte	0x3f
	.zero		1


	//   ....[34]....
        /*02ac*/ 	.word	0x00008180
        /*02b0*/ 	.word	0x00000006
        /*02b4*/ 	.word	0x00000000
        /*02b8*/ 	.short	0x010a
        /*02ba*/ 	.byte	0x3f
	.zero		1


	//   ....[35]....
        /*02bc*/ 	.word	0x000081d0
        /*02c0*/ 	.word	0x00000007
        /*02c4*/ 	.word	0x00000000
        /*02c8*/ 	.short	0x010a
        /*02ca*/ 	.byte	0x3f
	.zero		1


	//----- nvinfo : EIATTR_NUM_MBARRIERS
	.align		4
.L_35:
        /*02cc*/ 	.byte	0x03, 0x38
        /*02ce*/ 	.short	0x000e


	//----- nvinfo : EIATTR_EXIT_INSTR_OFFSETS
	.align		4
        /*02d0*/ 	.byte	0x04, 0x1c
        /*02d2*/ 	.short	(.L_37 - .L_36)


	//   ....[0]....
.L_36:
        /*02d4*/ 	.word	0x000009a0


	//   ....[1]....
        /*02d8*/ 	.word	0x000011b0


	//   ....[2]....
        /*02dc*/ 	.word	0x000067c0


	//   ....[3]....
        /*02e0*/ 	.word	0x00006d20


	//   ....[4]....
        /*02e4*/ 	.word	0x00007e90


	//----- nvinfo : EIATTR_MAX_THREADS
	.align		4
.L_37:
        /*02e8*/ 	.byte	0x04, 0x05
        /*02ea*/ 	.short	(.L_39 - .L_38)
.L_38:
        /*02ec*/ 	.word	0x00000180
        /*02f0*/ 	.word	0x00000001
        /*02f4*/ 	.word	0x00000001


	//----- nvinfo : EIATTR_CRS_STACK_SIZE
	.align		4
.L_39:
        /*02f8*/ 	.byte	0x04, 0x1e
        /*02fa*/ 	.short	(.L_41 - .L_40)
.L_40:
        /*02fc*/ 	.word	0x00000000


	//----- nvinfo : EIATTR_CBANK_PARAM_SIZE
	.align		4
.L_41:
        /*0300*/ 	.byte	0x03, 0x19
        /*0302*/ 	.short	0x0470


	//----- nvinfo : EIATTR_PARAM_CBANK
	.align		4
        /*0304*/ 	.byte	0x04, 0x0a
        /*0306*/ 	.short	(.L_43 - .L_42)
	.align		4
.L_42:
        /*0308*/ 	.word	index@(.nv.constant0._ZN7cutlass13device_kernelINS_4gemm6kernel13GemmUniversalIN4cute5tupleIJiiiiEEENS1_10collective13CollectiveMmaINS1_34MainloopSm90TmaGmmaWarpSpecializedILi6ENS5_IJNS4_1CILi1EEENSA_ILi4EEESB_EEENS1_35KernelTmaWarpSpecializedCooperativeEEENS5_IJNSA_ILi128EEESG_NSA_ILi64EEEEEENS_6half_tENS5_IJlSB_lEEESJ_NS5_IJSB_llEEENS4_8TiledMMAINS4_8MMA_AtomIJNS4_4SM904GMMA26MMA_64x128x16_F32F16F16_SSILNSP_5MajorE0ELSR_1ELNSP_7ScaleInE1ELSS_1EEEEEENS4_6LayoutINS5_IJNSA_ILi2EEESB_SB_EEENS5_IJSB_NSA_ILi0EEESY_EEEEENS5_IJNS4_10UnderscoreES11_S11_EEEEENS4_23SM90_TMA_LOAD_MULTICASTENS4_14ComposedLayoutINS4_7SwizzleILi3ELi4ELi3EEENS4_18smem_ptr_flag_bitsILi16EEENSV_INS5_IJNSA_ILi8EEESH_EEENS5_IJSH_SB_EEEEEEEvNS4_8identityENS4_13SM90_TMA_LOADENS15_IS17_S19_NSV_INS5_IJSH_S1A_EEENS5_IJSB_SH_EEEEEEEvS1F_EENS_8epilogue10collective6detail29Sm90TmaWarpSpecializedAdapterINS1N_15DefaultEpilogueISJ_SK_SK_NS1M_6thread17LinearCombinationISJ_Li1EffLNS1R_9ScaleType4KindE0ELNS_15FloatRoundStyleE2ESJ_EENS1_15EpilogueDefaultEEEEEvvEEEEvNT_6ParamsE)
        /*030c*/ 	.short	0x0210
        /*030e*/ 	.short	0x0470


	//----- nvinfo : EIATTR_SW_WAR
	.align		4
.L_43:
        /*0310*/ 	.byte	0x04, 0x36
        /*0312*/ 	.short	(.L_45 - .L_44)
.L_44:
        /*0314*/ 	.word	0x00000008
.L_45:


//--------------------- .nv.callgraph             --------------------------
	.section	.nv.callgraph,"",@"SHT_CUDA_CALLGRAPH"
	.align	4
	.sectionentsize	8
	.align		4
        /*0000*/ 	.word	0x00000000
	.align		4
        /*0004*/ 	.word	0xffffffff
	.align		4
        /*0008*/ 	.word	index@(_ZN7cutlass13device_kernelINS_4gemm6kernel13GemmUniversalIN4cute5tupleIJiiiiEEENS1_10collective13CollectiveMmaINS1_34MainloopSm90TmaGmmaWarpSpecializedILi6ENS5_IJNS4_1CILi1EEENSA_ILi4EEESB_EEENS1_35KernelTmaWarpSpecializedCooperativeEEENS5_IJNSA_ILi128EEESG_NSA_ILi64EEEEEENS_6half_tENS5_IJlSB_lEEESJ_NS5_IJSB_llEEENS4_8TiledMMAINS4_8MMA_AtomIJNS4_4SM904GMMA26MMA_64x128x16_F32F16F16_SSILNSP_5MajorE0ELSR_1ELNSP_7ScaleInE1ELSS_1EEEEEENS4_6LayoutINS5_IJNSA_ILi2EEESB_SB_EEENS5_IJSB_NSA_ILi0EEESY_EEEEENS5_IJNS4_10UnderscoreES11_S11_EEEEENS4_23SM90_TMA_LOAD_MULTICASTENS4_14ComposedLayoutINS4_7SwizzleILi3ELi4ELi3EEENS4_18smem_ptr_flag_bitsILi16EEENSV_INS5_IJNSA_ILi8EEESH_EEENS5_IJSH_SB_EEEEEEEvNS4_8identityENS4_13SM90_TMA_LOADENS15_IS17_S19_NSV_INS5_IJSH_S1A_EEENS5_IJSB_SH_EEEEEEEvS1F_EENS_8epilogue10collective6detail29Sm90TmaWarpSpecializedAdapterINS1N_15DefaultEpilogueISJ_SK_SK_NS1M_6thread17LinearCombinationISJ_Li1EffLNS1R_9ScaleType4KindE0ELNS_15FloatRoundStyleE2ESJ_EENS1_15EpilogueDefaultEEEEEvvEEEEvNT_6ParamsE)
	.align		4
        /*000c*/ 	.word	index@(__assertfail)
	.align		4
        /*0010*/ 	.word	0x00000000
	.align		4
        /*0014*/ 	.word	0xfffffffe
	.align		4
        /*0018*/ 	.word	0x00000000
	.align		4
        /*001c*/ 	.word	0xfffffffd
	.align		4
        /*0020*/ 	.word	0x00000000
	.align		4
        /*0024*/ 	.word	0xfffffffc


//--------------------- .nv.constant4             --------------------------
	.section	.nv.constant4,"a",@progbits
	.align	8
	.align		8
.nv.constant4:
        /*0000*/ 	.dword	__assertfail
	.align		8
        /*0008*/ 	.dword	__unnamed_1
	.align		8
        /*0010*/ 	.dword	_ZN40_INTERNAL_e8a6a7cf_4_k_cu_b3a8cf57_253054cuda3std3__45__cpo5beginE
	.align		8
        /*0018*/ 	.dword	_ZN40_INTERNAL_e8a6a7cf_4_k_cu_b3a8cf57_253054cuda3std3__45__cpo3endE
	.align		8
        /*0020*/ 	.dword	_ZN40_INTERNAL_e8a6a7cf_4_k_cu_b3a8cf57_253054cuda3std3__45__cpo6cbeginE
	.align		8
        /*0028*/ 	.dword	_ZN40_INTERNAL_e8a6a7cf_4_k_cu_b3a8cf57_253054cuda3std3__45__cpo4cendE
	.align		8
        /*0030*/ 	.dword	_ZN40_INTERNAL_e8a6a7cf_4_k_cu_b3a8cf57_253054cuda3std3__442_GLOBAL__N__e8a6a7cf_4_k_cu_b3a8cf57_253056ignoreE
	.align		8
        /*0038*/ 	.dword	_ZN40_INTERNAL_e8a6a7cf_4_k_cu_b3a8cf57_253054cuda3std3__419piecewise_constructE
	.align		8
        /*0040*/ 	.dword	_ZN40_INTERNAL_e8a6a7cf_4_k_cu_b3a8cf57_253054cuda3std3__48in_placeE
	.align		8
        /*0048*/ 	.dword	_ZN40_INTERNAL_e8a6a7cf_4_k_cu_b3a8cf57_253054cuda3std6ranges3__45__cpo4swapE
	.align		8
        /*0050*/ 	.dword	_ZN40_INTERNAL_e8a6a7cf_4_k_cu_b3a8cf57_253054cuda3std6ranges3__45__cpo9iter_moveE
	.align		8
        /*0058*/ 	.dword	_ZN40_INTERNAL_e8a6a7cf_4_k_cu_b3a8cf57_253054cute7productE
	.align		8
        /*0060*/ 	.dword	_ZN40_INTERNAL_e8a6a7cf_4_k_cu_b3a8cf57_253054cute1_E
	.align		8
        /*0068*/ 	.dword	$str$22
	.align		8
        /*0070*/ 	.dword	$str$23


//--------------------- .text._ZN7cutlass13device_kernelINS_4gemm6kernel13GemmUniversalIN4cute5tupleIJiiiiEEENS1_10collective13CollectiveMmaINS1_34MainloopSm90TmaGmmaWarpSpecializedILi6ENS5_IJNS4_1CILi1EEENSA_ILi4EEESB_EEENS1_35KernelTmaWarpSpecializedCooperativeEEENS5_IJNSA_ILi128EEESG_NSA_ILi64EEEEEENS_6half_tENS5_IJlSB_lEEESJ_NS5_IJSB_llEEENS4_8TiledMMAINS4_8MMA_AtomIJNS4_4SM904GMMA26MMA_64x128x16_F32F16F16_SSILNSP_5MajorE0ELSR_1ELNSP_7ScaleInE1ELSS_1EEEEEENS4_6LayoutINS5_IJNSA_ILi2EEESB_SB_EEENS5_IJSB_NSA_ILi0EEESY_EEEEENS5_IJNS4_10UnderscoreES11_S11_EEEEENS4_23SM90_TMA_LOAD_MULTICASTENS4_14ComposedLayoutINS4_7SwizzleILi3ELi4ELi3EEENS4_18smem_ptr_flag_bitsILi16EEENSV_INS5_IJNSA_ILi8EEESH_EEENS5_IJSH_SB_EEEEEEEvNS4_8identityENS4_13SM90_TMA_LOADENS15_IS17_S19_NSV_INS5_IJSH_S1A_EEENS5_IJSB_SH_EEEEEEEvS1F_EENS_8epilogue10collective6detail29Sm90TmaWarpSpecializedAdapterINS1N_15DefaultEpilogueISJ_SK_SK_NS1M_6thread17LinearCombinationISJ_Li1EffLNS1R_9ScaleType4KindE0ELNS_15FloatRoundStyleE2ESJ_EENS1_15EpilogueDefaultEEEEEvvEEEEvNT_6ParamsE --------------------------
	.section	.text._ZN7cutlass13device_kernelINS_4gemm6kernel13GemmUniversalIN4cute5tupleIJiiiiEEENS1_10collective13CollectiveMmaINS1_34MainloopSm90TmaGmmaWarpSpecializedILi6ENS5_IJNS4_1CILi1EEENSA_ILi4EEESB_EEENS1_35KernelTmaWarpSpecializedCooperativeEEENS5_IJNSA_ILi128EEESG_NSA_ILi64EEEEEENS_6half_tENS5_IJlSB_lEEESJ_NS5_IJSB_llEEENS4_8TiledMMAINS4_8MMA_AtomIJNS4_4SM904GMMA26MMA_64x128x16_F32F16F16_SSILNSP_5MajorE0ELSR_1ELNSP_7ScaleInE1ELSS_1EEEEEENS4_6LayoutINS5_IJNSA_ILi2EEESB_SB_EEENS5_IJSB_NSA_ILi0EEESY_EEEEENS5_IJNS4_10UnderscoreES11_S11_EEEEENS4_23SM90_TMA_LOAD_MULTICASTENS4_14ComposedLayoutINS4_7SwizzleILi3ELi4ELi3EEENS4_18smem_ptr_flag_bitsILi16EEENSV_INS5_IJNSA_ILi8EEESH_EEENS5_IJSH_SB_EEEEEEEvNS4_8identityENS4_13SM90_TMA_LOADENS15_IS17_S19_NSV_INS5_IJSH_S1A_EEENS5_IJSB_SH_EEEEEEEvS1F_EENS_8epilogue10collective6detail29Sm90TmaWarpSpecializedAdapterINS1N_15DefaultEpilogueISJ_SK_SK_NS1M_6thread17LinearCombinationISJ_Li1EffLNS1R_9ScaleType4KindE0ELNS_15FloatRoundStyleE2ESJ_EENS1_15EpilogueDefaultEEEEEvvEEEEvNT_6ParamsE,"ax",@progbits
	.align	128
.text._ZN7cutlass13device_kernelINS_4gemm6kernel13GemmUniversalIN4cute5tupleIJiiiiEEENS1_10collective13CollectiveMmaINS1_34MainloopSm90TmaGmmaWarpSpecializedILi6ENS5_IJNS4_1CILi1EEENSA_ILi4EEESB_EEENS1_35KernelTmaWarpSpecializedCooperativeEEENS5_IJNSA_ILi128EEESG_NSA_ILi64EEEEEENS_6half_tENS5_IJlSB_lEEESJ_NS5_IJSB_llEEENS4_8TiledMMAINS4_8MMA_AtomIJNS4_4SM904GMMA26MMA_64x128x16_F32F16F16_SSILNSP_5MajorE0ELSR_1ELNSP_7ScaleInE1ELSS_1EEEEEENS4_6LayoutINS5_IJNSA_ILi2EEESB_SB_EEENS5_IJSB_NSA_ILi0EEESY_EEEEENS5_IJNS4_10UnderscoreES11_S11_EEEEENS4_23SM90_TMA_LOAD_MULTICASTENS4_14ComposedLayoutINS4_7SwizzleILi3ELi4ELi3EEENS4_18smem_ptr_flag_bitsILi16EEENSV_INS5_IJNSA_ILi8EEESH_EEENS5_IJSH_SB_EEEEEEEvNS4_8identityENS4_13SM90_TMA_LOADENS15_IS17_S19_NSV_INS5_IJSH_S1A_EEENS5_IJSB_SH_EEEEEEEvS1F_EENS_8epilogue10collective6detail29Sm90TmaWarpSpecializedAdapterINS1N_15DefaultEpilogueISJ_SK_SK_NS1M_6thread17LinearCombinationISJ_Li1EffLNS1R_9ScaleType4KindE0ELNS_15FloatRoundStyleE2ESJ_EENS1_15EpilogueDefaultEEEEEvvEEEEvNT_6ParamsE:
        .type           _ZN7cutlass13device_kernelINS_4gemm6kernel13GemmUniversalIN4cute5tupleIJiiiiEEENS1_10collective13CollectiveMmaINS1_34MainloopSm90TmaGmmaWarpSpecializedILi6ENS5_IJNS4_1CILi1EEENSA_ILi4EEESB_EEENS1_35KernelTmaWarpSpecializedCooperativeEEENS5_IJNSA_ILi128EEESG_NSA_ILi64EEEEEENS_6half_tENS5_IJlSB_lEEESJ_NS5_IJSB_llEEENS4_8TiledMMAINS4_8MMA_AtomIJNS4_4SM904GMMA26MMA_64x128x16_F32F16F16_SSILNSP_5MajorE0ELSR_1ELNSP_7ScaleInE1ELSS_1EEEEEENS4_6LayoutINS5_IJNSA_ILi2EEESB_SB_EEENS5_IJSB_NSA_ILi0EEESY_EEEEENS5_IJNS4_10UnderscoreES11_S11_EEEEENS4_23SM90_TMA_LOAD_MULTICASTENS4_14ComposedLayoutINS4_7SwizzleILi3ELi4ELi3EEENS4_18smem_ptr_flag_bitsILi16EEENSV_INS5_IJNSA_ILi8EEESH_EEENS5_IJSH_SB_EEEEEEEvNS4_8identityENS4_13SM90_TMA_LOADENS15_IS17_S19_NSV_INS5_IJSH_S1A_EEENS5_IJSB_SH_EEEEEEEvS1F_EENS_8epilogue10collective6detail29Sm90TmaWarpSpecializedAdapterINS1N_15DefaultEpilogueISJ_SK_SK_NS1M_6thread17LinearCombinationISJ_Li1EffLNS1R_9ScaleType4KindE0ELNS_15FloatRoundStyleE2ESJ_EENS1_15EpilogueDefaultEEEEEvvEEEEvNT_6ParamsE,@function
        .size           _ZN7cutlass13device_kernelINS_4gemm6kernel13GemmUniversalIN4cute5tupleIJiiiiEEENS1_10collective13CollectiveMmaINS1_34MainloopSm90TmaGmmaWarpSpecializedILi6ENS5_IJNS4_1CILi1EEENSA_ILi4EEESB_EEENS1_35KernelTmaWarpSpecializedCooperativeEEENS5_IJNSA_ILi128EEESG_NSA_ILi64EEEEEENS_6half_tENS5_IJlSB_lEEESJ_NS5_IJSB_llEEENS4_8TiledMMAINS4_8MMA_AtomIJNS4_4SM904GMMA26MMA_64x128x16_F32F16F16_SSILNSP_5MajorE0ELSR_1ELNSP_7ScaleInE1ELSS_1EEEEEENS4_6LayoutINS5_IJNSA_ILi2EEESB_SB_EEENS5_IJSB_NSA_ILi0EEESY_EEEEENS5_IJNS4_10UnderscoreES11_S11_EEEEENS4_23SM90_TMA_LOAD_MULTICASTENS4_14ComposedLayoutINS4_7SwizzleILi3ELi4ELi3EEENS4_18smem_ptr_flag_bitsILi16EEENSV_INS5_IJNSA_ILi8EEESH_EEENS5_IJSH_SB_EEEEEEEvNS4_8identityENS4_13SM90_TMA_LOADENS15_IS17_S19_NSV_INS5_IJSH_S1A_EEENS5_IJSB_SH_EEEEEEEvS1F_EENS_8epilogue10collective6detail29Sm90TmaWarpSpecializedAdapterINS1N_15DefaultEpilogueISJ_SK_SK_NS1M_6thread17LinearCombinationISJ_Li1EffLNS1R_9ScaleType4KindE0ELNS_15FloatRoundStyleE2ESJ_EENS1_15EpilogueDefaultEEEEEvvEEEEvNT_6ParamsE,(.L_x_201 - _ZN7cutlass13device_kernelINS_4gemm6kernel13GemmUniversalIN4cute5tupleIJiiiiEEENS1_10collective13CollectiveMmaINS1_34MainloopSm90TmaGmmaWarpSpecializedILi6ENS5_IJNS4_1CILi1EEENSA_ILi4EEESB_EEENS1_35KernelTmaWarpSpecializedCooperativeEEENS5_IJNSA_ILi128EEESG_NSA_ILi64EEEEEENS_6half_tENS5_IJlSB_lEEESJ_NS5_IJSB_llEEENS4_8TiledMMAINS4_8MMA_AtomIJNS4_4SM904GMMA26MMA_64x128x16_F32F16F16_SSILNSP_5MajorE0ELSR_1ELNSP_7ScaleInE1ELSS_1EEEEEENS4_6LayoutINS5_IJNSA_ILi2EEESB_SB_EEENS5_IJSB_NSA_ILi0EEESY_EEEEENS5_IJNS4_10UnderscoreES11_S11_EEEEENS4_23SM90_TMA_LOAD_MULTICASTENS4_14ComposedLayoutINS4_7SwizzleILi3ELi4ELi3EEENS4_18smem_ptr_flag_bitsILi16EEENSV_INS5_IJNSA_ILi8EEESH_EEENS5_IJSH_SB_EEEEEEEvNS4_8identityENS4_13SM90_TMA_LOADENS15_IS17_S19_NSV_INS5_IJSH_S1A_EEENS5_IJSB_SH_EEEEEEEvS1F_EENS_8epilogue10collective6detail29Sm90TmaWarpSpecializedAdapterINS1N_15DefaultEpilogueISJ_SK_SK_NS1M_6thread17LinearCombinationISJ_Li1EffLNS1R_9ScaleType4KindE0ELNS_15FloatRoundStyleE2ESJ_EENS1_15EpilogueDefaultEEEEEvvEEEEvNT_6ParamsE)
        .other          _ZN7cutlass13device_kernelINS_4gemm6kernel13GemmUniversalIN4cute5tupleIJiiiiEEENS1_10collective13CollectiveMmaINS1_34MainloopSm90TmaGmmaWarpSpecializedILi6ENS5_IJNS4_1CILi1EEENSA_ILi4EEESB_EEENS1_35KernelTmaWarpSpecializedCooperativeEEENS5_IJNSA_ILi128EEESG_NSA_ILi64EEEEEENS_6half_tENS5_IJlSB_lEEESJ_NS5_IJSB_llEEENS4_8TiledMMAINS4_8MMA_AtomIJNS4_4SM904GMMA26MMA_64x128x16_F32F16F16_SSILNSP_5MajorE0ELSR_1ELNSP_7ScaleInE1ELSS_1EEEEEENS4_6LayoutINS5_IJNSA_ILi2EEESB_SB_EEENS5_IJSB_NSA_ILi0EEESY_EEEEENS5_IJNS4_10UnderscoreES11_S11_EEEEENS4_23SM90_TMA_LOAD_MULTICASTENS4_14ComposedLayoutINS4_7SwizzleILi3ELi4ELi3EEENS4_18smem_ptr_flag_bitsILi16EEENSV_INS5_IJNSA_ILi8EEESH_EEENS5_IJSH_SB_EEEEEEEvNS4_8identityENS4_13SM90_TMA_LOADENS15_IS17_S19_NSV_INS5_IJSH_S1A_EEENS5_IJSB_SH_EEEEEEEvS1F_EENS_8epilogue10collective6detail29Sm90TmaWarpSpecializedAdapterINS1N_15DefaultEpilogueISJ_SK_SK_NS1M_6thread17LinearCombinationISJ_Li1EffLNS1R_9ScaleType4KindE0ELNS_15FloatRoundStyleE2ESJ_EENS1_15EpilogueDefaultEEEEEvvEEEEvNT_6ParamsE,@"STO_CUDA_ENTRY STV_DEFAULT"
_ZN7cutlass13device_kernelINS_4gemm6kernel13GemmUniversalIN4cute5tupleIJiiiiEEENS1_10collective13CollectiveMmaINS1_34MainloopSm90TmaGmmaWarpSpecializedILi6ENS5_IJNS4_1CILi1EEENSA_ILi4EEESB_EEENS1_35KernelTmaWarpSpecializedCooperativeEEENS5_IJNSA_ILi128EEESG_NSA_ILi64EEEEEENS_6half_tENS5_IJlSB_lEEESJ_NS5_IJSB_llEEENS4_8TiledMMAINS4_8MMA_AtomIJNS4_4SM904GMMA26MMA_64x128x16_F32F16F16_SSILNSP_5MajorE0ELSR_1ELNSP_7ScaleInE1ELSS_1EEEEEENS4_6LayoutINS5_IJNSA_ILi2EEESB_SB_EEENS5_IJSB_NSA_ILi0EEESY_EEEEENS5_IJNS4_10UnderscoreES11_S11_EEEEENS4_23SM90_TMA_LOAD_MULTICASTENS4_14ComposedLayoutINS4_7SwizzleILi3ELi4ELi3EEENS4_18smem_ptr_flag_bitsILi16EEENSV_INS5_IJNSA_ILi8EEESH_EEENS5_IJSH_SB_EEEEEEEvNS4_8identityENS4_13SM90_TMA_LOADENS15_IS17_S19_NSV_INS5_IJSH_S1A_EEENS5_IJSB_SH_EEEEEEEvS1F_EENS_8epilogue10collective6detail29Sm90TmaWarpSpecializedAdapterINS1N_15DefaultEpilogueISJ_SK_SK_NS1M_6thread17LinearCombinationISJ_Li1EffLNS1R_9ScaleType4KindE0ELNS_15FloatRoundStyleE2ESJ_EENS1_15EpilogueDefaultEEEEEvvEEEEvNT_6ParamsE:
[----:B------:R-:W0:Y:S01]  /*0000*/  LDC R1, c[0x0][0x28] ;  /* 0x00000a00ff017b82 */ /* 0x000e220000000800 */
[----:B------:R-:W1:Y:S01]  /*0010*/  S2R R94, SR_TID.X ;  /* 0x00000000005e7919 */ /* 0x000e620000002100 */
[----:B------:R-:W-:Y:S01]  /*0020*/  ELECT P0, URZ, PT ;  /* 0x00000000003f782f */ /* 0x000fe20003800000 */
[----:B------:R-:W-:Y:S01]  /*0030*/  BSSY B0, `(.L_x_0) ;  /* 0x000000f000007945 */ /* 0x000fe20003800000 */
[--C-:B-1----:R-:W-:Y:S02]  /*0040*/  SHF.R.U32.HI R0, RZ, 0x5, R94.reuse ;  /* 0x00000005ff007819 */ /* 0x102fe4000001165e */
[----:B------:R-:W-:-:S03]  /*0050*/  SHF.R.U32.HI R6, RZ, 0x7, R94 ;  /* 0x00000007ff067819 */ /* 0x000fc6000001165e */
[----:B------:R-:W1:Y:S04]  /*0060*/  SHFL.IDX PT, R3, R0, RZ, 0x1f ;  /* 0x00001fff00037589 */ /* 0x000e6800000e0000 */
[----:B------:R2:W3:Y:S01]  /*0070*/  SHFL.IDX PT, R2, R6, RZ, 0x1f ;  /* 0x00001fff06027589 */ /* 0x0004e200000e0000 */
[----:B-1----:R-:W-:-:S13]  /*0080*/  ISETP.NE.OR P0, PT, R3, RZ, !P0 ;  /* 0x000000ff0300720c */ /* 0x002fda0004705670 */
[----:B0-23--:R-:W-:Y:S05]  /*0090*/  @P0 BRA `(.L_x_1) ;  /* 0x0000000000200947 */ /* 0x00dfea0003800000 */
[----:B------:R-:W-:Y:S02]  /*00a0*/  ULDC.64 UR4, c[0x0][0x198] ;  /* 0x0000660000047ab9 */ /* 0x000fe40000000a00 */
[----:B------:R-:W-:Y:S02]  /*00b0*/  UIADD3 UR6, UP0, UR4, 0xf0, URZ ;  /* 0x000000f004067890 */ /* 0x000fe4000ff1e03f */
[----:B------:R-:W-:Y:S02]  /*00c0*/  UIADD3 UR4, UP1, UR4, 0x1f0, URZ ;  /* 0x000001f004047890 */ /* 0x000fe4000ff3e03f */
[----:B------:R-:W-:Y:S02]  /*00d0*/  UIADD3.X UR7, URZ, UR5, URZ, UP0, !UPT ;  /* 0x000000053f077290 */ /* 0x000fe400087fe43f */
[----:B------:R-:W-:-:S07]  /*00e0*/  UIADD3.X UR5, URZ, UR5, URZ, UP1, !UPT ;  /* 0x000000053f057290 */ /* 0x000fce0008ffe43f */
[----:B------:R0:W-:Y:S02]  /*00f0*/  UTMACCTL.PF [UR6] ;  /* 0x00000000060079b9 */ /* 0x0001e40008040000 */
[----:B------:R0:W-:Y:S02]  /*0100*/  UTMACCTL.PF [UR4] ;  /* 0x00000000040079b9 */ /* 0x0001e40008040000 */
[----:B0-----:R-:W-:Y:S01]  /*0110*/  NOP ;  /* 0x0000000000007918 */ /* 0x001fe20000000000 */
.L_x_1:
[----:B------:R-:W-:Y:S05]  /*0120*/  BSYNC B0 ;  /* 0x0000000000007941 */ /* 0x000fea0003800000 */
.L_x_0:
[----:B------:R-:W0:Y:S02]  /*0130*/  SHFL.IDX PT, R5, R0, RZ, 0x1f ;  /* 0x00001fff00057589 */ /* 0x000e2400000e0000 */
[----:B0-----:R-:W-:-:S13]  /*0140*/  ISETP.NE.AND P0, PT, R5, RZ, PT ;  /* 0x000000ff0500720c */ /* 0x001fda0003f05270 */
[----:B------:R-:W-:Y:S05]  /*0150*/  @P0 BRA `(.L_x_2) ;  /* 0x0000000000680947 */ /* 0x000fea0003800000 */
[----:B------:R-:W0:Y:S01]  /*0160*/  S2UR UR8, SR_CgaCtaId ;  /* 0x00000000000879c3 */ /* 0x000e220000008800 */
[----:B------:R-:W-:Y:S01]  /*0170*/  UMOV UR4, 0x400 ;  /* 0x0000040000047882 */ /* 0x000fe20000000000 */
[----:B------:R-:W-:Y:S01]  /*0180*/  UMOV UR5, 0x1 ;  /* 0x0000000100057882 */ /* 0x000fe20000000000 */
[----:B------:R-:W-:Y:S01]  /*0190*/  UMOV UR6, 0x8 ;  /* 0x0000000800067882 */ /* 0x000fe20000000000 */
[----:B------:R-:W-:Y:S01]  /*01a0*/  ELECT P0, URZ, PT ;  /* 0x00000000003f782f */ /* 0x000fe20003800000 */
[----:B------:R-:W-:-:S04]  /*01b0*/  UIADD3 UR6, -UR6, 0x100000, URZ ;  /* 0x0010000006067890 */ /* 0x000fc8000fffe13f */
[----:B------:R-:W-:Y:S02]  /*01c0*/  USHF.L.U32 UR7, UR6, 0xb, URZ ;  /* 0x0000000b06077899 */ /* 0x000fe4000800063f */
[----:B------:R-:W-:Y:S02]  /*01d0*/  USHF.L.U32 UR6, UR6, 0x1, URZ ;  /* 0x0000000106067899 */ /* 0x000fe4000800063f */
[----:B0-----:R-:W-:Y:S02]  /*01e0*/  ULEA UR8, UR8, UR4, 0x18 ;  /* 0x0000000408087291 */ /* 0x001fe4000f8ec03f */
[----:B------:R-:W-:-:S04]  /*01f0*/  UIADD3 UR4, -UR5, 0x100000, URZ ;  /* 0x0010000005047890 */ /* 0x000fc8000fffe13f */
[----:B------:R-:W-:Y:S02]  /*0200*/  USHF.L.U32 UR5, UR4, 0xb, URZ ;  /* 0x0000000b04057899 */ /* 0x000fe4000800063f */
[----:B------:R-:W-:Y:S01]  /*0210*/  USHF.L.U32 UR4, UR4, 0x1, URZ ;  /* 0x0000000104047899 */ /* 0x000fe2000800063f */
[----:B------:R-:W0:Y:S11]  /*0220*/  FENCE.VIEW.ASYNC.S ;  /* 0x00000000000073c6 */ /* 0x000e360000000000 */
[----:B0-----:R0:W1:Y:S01]  /*0230*/  SYNCS.EXCH.64 URZ, [UR8], UR4 ;  /* 0x00000004083f75b2 */ /* 0x0010620008000100 */
[----:B------:R0:W2:Y:S01]  /*0240*/  SYNCS.EXCH.64 URZ, [UR8+0x30], UR6 ;  /* 0x00003006083f75b2 */ /* 0x0000a20008000100 */
[----:B------:R0:W3:Y:S01]  /*0250*/  SYNCS.EXCH.64 URZ, [UR8+0x8], UR4 ;  /* 0x00000804083f75b2 */ /* 0x0000e20008000100 */
[----:B------:R0:W4:Y:S01]  /*0260*/  SYNCS.EXCH.64 URZ, [UR8+0x38], UR6 ;  /* 0x00003806083f75b2 */ /* 0x0001220008000100 */
[----:B------:R0:W0:Y:S01]  /*0270*/  SYNCS.EXCH.64 URZ, [UR8+0x10], UR4 ;  /* 0x00001004083f75b2 */ /* 0x0000220008000100 */
[----:B------:R0:W0:Y:S01]  /*0280*/  SYNCS.EXCH.64 URZ, [UR8+0x40], UR6 ;  /* 0x00004006083f75b2 */ /* 0x0000220008000100 */
[----:B------:R0:W0:Y:S01]  /*0290*/  SYNCS.EXCH.64 URZ, [UR8+0x18], UR4 ;  /* 0x00001804083f75b2 */ /* 0x0000220008000100 */
[----:B------:R0:W0:Y:S01]  /*02a0*/  SYNCS.EXCH.64 URZ, [UR8+0x48], UR6 ;  /* 0x00004806083f75b2 */ /* 0x0000220008000100 */
[----:B------:R0:W0:Y:S01]  /*02b0*/  SYNCS.EXCH.64 URZ, [UR8+0x20], UR4 ;  /* 0x00002004083f75b2 */ /* 0x0000220008000100 */
[----:B------:R0:W0:Y:S01]  /*02c0*/  SYNCS.EXCH.64 URZ, [UR8+0x50], UR6 ;  /* 0x00005006083f75b2 */ /* 0x0000220008000100 */
[----:B------:R0:W0:Y:S01]  /*02d0*/  SYNCS.EXCH.64 URZ, [UR8+0x28], UR4 ;  /* 0x00002804083f75b2 */ /* 0x0000220008000100 */
[----:B------:R0:W0:Y:S01]  /*02e0*/  SYNCS.EXCH.64 URZ, [UR8+0x58], UR6 ;  /* 0x00005806083f75b2 */ /* 0x0000220008000100 */
[----:B------:R-:W-:Y:S01]  /*02f0*/  NOP ;  /* 0x0000000000007918 */ /* 0x000fe20000000000 */
.L_x_2:
[----:B------:R-:W-:Y:S01]  /*0300*/  SHF.R.S32.HI R7, RZ, 0x1f, R94 ;  /* 0x0000001fff077819 */ /* 0x000fe2000001145e */
[----:B------:R-:W5:Y:S01]  /*0310*/  SHFL.IDX PT, R0, R0, RZ, 0x1f ;  /* 0x00001fff00007589 */ /* 0x000f6200000e0000 */
[----:B0-----:R-:W0:Y:S01]  /*0320*/  S2UR UR8, SR_CTAID.X ;  /* 0x00000000000879c3 */ /* 0x001e220000002500 */
[----:B------:R-:W-:Y:S02]  /*0330*/  ELECT P0, URZ, PT ;  /* 0x00000000003f782f */ /* 0x000fe40003800000 */
[----:B------:R-:W-:Y:S01]  /*0340*/  LEA.HI R7, R7, R94, RZ, 0x7 ;  /* 0x0000005e07077211 */ /* 0x000fe200078f38ff */
[----:B------:R-:W1:Y:S01]  /*0350*/  S2R R4, SR_CTAID.Y ;  /* 0x0000000000047919 */ /* 0x000e620000002600 */
[----:B------:R-:W-:Y:S01]  /*0360*/  ULDC UR4, c[0x0][0x154] ;  /* 0x0000550000047ab9 */ /* 0x000fe20000000800 */
[----:B------:R-:W-:Y:S01]  /*0370*/  NOP ;  /* 0x0000000000007918 */ /* 0x000fe20000000000 */
[----:B------:R-:W-:Y:S01]  /*0380*/  LOP3.LUT R7, R7, 0xffffff80, RZ, 0xc0, !PT ;  /* 0xffffff8007077812 */ /* 0x000fe200078ec0ff */
[----:B------:R-:W-:Y:S01]  /*0390*/  NOP ;  /* 0x0000000000007918 */ /* 0x000fe20000000000 */
[----:B------:R-:W2:Y:S03]  /*03a0*/  LDC R14, c[0x0][0x140] ;  /* 0x00005000ff0e7b82 */ /* 0x000ea60000000800 */
[----:B------:R-:W-:-:S05]  /*03b0*/  IMAD.IADD R7, R94, 0x1, -R7 ;  /* 0x000000015e077824 */ /* 0x000fca00078e0a07 */
[----:B------:R-:W-:Y:S01]  /*03c0*/  SHF.R.S32.HI R8, RZ, 0x1f, R7 ;  /* 0x0000001fff087819 */ /* 0x000fe20000011407 */
[----:B------:R-:W3:Y:S01]  /*03d0*/  LDC R12, c[0x0][0x144] ;  /* 0x00005100ff0c7b82 */ /* 0x000ee20000000800 */
[----:B------:R-:W-:Y:S02]  /*03e0*/  LOP3.LUT P2, RZ, R7, 0x7, RZ, 0xc0, !PT ;  /* 0x0000000707ff7812 */ /* 0x000fe4000784c0ff */
[----:B------:R-:W-:Y:S02]  /*03f0*/  LEA.HI R8, R8, R7, RZ, 0x3 ;  /* 0x0000000708087211 */ /* 0x000fe400078f18ff */
[----:B-----5:R-:W-:Y:S02]  /*0400*/  ISETP.NE.OR P0, PT, R0, RZ, !P0 ;  /* 0x000000ff0000720c */ /* 0x020fe40004705670 */
[--C-:B------:R-:W-:Y:S02]  /*0410*/  SHF.R.S32.HI R0, RZ, 0x3, R8.reuse ;  /* 0x00000003ff007819 */ /* 0x100fe40000011408 */
[----:B------:R-:W-:-:S02]  /*0420*/  SHF.R.S32.HI R9, RZ, 0x1f, R8 ;  /* 0x0000001fff097819 */ /* 0x000fc40000011408 */
[----:B------:R-:W-:Y:S02]  /*0430*/  SHF.R.S32.HI R8, RZ, 0x1f, R5 ;  /* 0x0000001fff087819 */ /* 0x000fe40000011405 */
[----:B------:R-:W-:Y:S02]  /*0440*/  LEA.HI R9, R9, R0, RZ, 0x2 ;  /* 0x0000000009097211 */ /* 0x000fe400078f10ff */
[----:B------:R-:W-:Y:S02]  /*0450*/  LEA.HI R8, R8, R5, RZ, 0x2 ;  /* 0x0000000508087211 */ /* 0x000fe400078f10ff */
[----:B-1----:R-:W-:Y:S01]  /*0460*/  I2FP.F32.U32 R11, R4 ;  /* 0x00000004000b7245 */ /* 0x002fe20000201000 */
[----:B------:R-:W-:Y:S01]  /*0470*/  VOTEU.ALL UP0, P0 ;  /* 0x00000000003f7886 */ /* 0x000fe20000000000 */
[----:B------:R-:W-:Y:S01]  /*0480*/  LOP3.LUT R10, R8, 0x3ffffffc, RZ, 0xc0, !PT ;  /* 0x3ffffffc080a7812 */ /* 0x000fe200078ec0ff */
[----:B------:R-:W-:Y:S01]  /*0490*/  VOTEU.ALL UP1, P0 ;  /* 0x00000000003f7886 */ /* 0x000fe20000020000 */
[----:B------:R-:W-:Y:S01]  /*04a0*/  LOP3.LUT R9, R9, 0xfffffffc, RZ, 0xc0, !PT ;  /* 0xfffffffc09097812 */ /* 0x000fe200078ec0ff */
[----:B------:R-:W-:Y:S01]  /*04b0*/  FMUL R13, R11, UR4 ;  /* 0x000000040b0d7c20 */ /* 0x000fe20008400000 */
[----:B------:R-:W1:Y:S01]  /*04c0*/  @!UP0 S2UR UR7, SR_CgaCtaId ;  /* 0x00000000000789c3 */ /* 0x000e620000008800 */
[----:B------:R-:W-:Y:S01]  /*04d0*/  IMAD.IADD R11, R5, 0x1, -R10 ;  /* 0x00000001050b7824 */ /* 0x000fe200078e0a0a */
[----:B0-----:R-:W-:Y:S01]  /*04e0*/  I2FP.F32.U32 R10, UR8 ;  /* 0x00000008000a7c45 */ /* 0x001fe20008201000 */
[----:B------:R-:W-:Y:S01]  /*04f0*/  IMAD.IADD R8, R0, 0x1, -R9 ;  /* 0x0000000100087824 */ /* 0x000fe200078e0a09 */
[----:B------:R-:W-:Y:S01]  /*0500*/  ULDC UR4, c[0x0][0x150] ;  /* 0x0000540000047ab9 */ /* 0x000fe20000000800 */
[----:B------:R-:W0:Y:S01]  /*0510*/  F2I.U32.TRUNC.NTZ R13, R13 ;  /* 0x0000000d000d7305 */ /* 0x000e22000020f000 */
[----:B------:R-:W-:Y:S01]  /*0520*/  SHF.R.S32.HI R0, RZ, 0x1f, R3 ;  /* 0x0000001fff007819 */ /* 0x000fe20000011403 */
[----:B------:R-:W-:Y:S01]  /*0530*/  FMUL R10, R10, UR4 ;  /* 0x000000040a0a7c20 */ /* 0x000fe20008400000 */
[----:B------:R-:W5:Y:S01]  /*0540*/  LDC R9, c[0x0][0x148] ;  /* 0x00005200ff097b82 */ /* 0x000f620000000800 */
[----:B------:R-:W-:Y:S01]  /*0550*/  IMAD R8, R11, 0x4, R8 ;  /* 0x000000040b087824 */ /* 0x000fe200078e0208 */
[----:B------:R-:W-:Y:S01]  /*0560*/  LEA.HI R0, R0, R3, RZ, 0x2 ;  /* 0x0000000300007211 */ /* 0x000fe200078f10ff */
[----:B------:R-:W-:Y:S01]  /*0570*/  UMOV UR4, 0x20 ;  /* 0x0000002000047882 */ /* 0x000fe20000000000 */
[----:B------:R-:W-:Y:S01]  /*0580*/  @!UP0 UMOV UR6, 0x400 ;  /* 0x0000040000068882 */ /* 0x000fe20000000000 */
[----:B------:R-:W4:Y:S01]  /*0590*/  F2I.U32.TRUNC.NTZ R10, R10 ;  /* 0x0000000a000a7305 */ /* 0x000f22000020f000 */
[----:B------:R-:W-:Y:S01]  /*05a0*/  LOP3.LUT R0, R0, 0xfffffffc, RZ, 0xc0, !PT ;  /* 0xfffffffc00007812 */ /* 0x000fe200078ec0ff */
[----:B------:R-:W-:Y:S01]  /*05b0*/  IMAD.SHL.U32 R19, R8, 0x4, RZ ;  /* 0x0000000408137824 */ /* 0x000fe200078e00ff */
[----:B------:R-:W-:-:S04]  /*05c0*/  @!UP0 UIADD3 UR4, -UR4, 0x100000, URZ ;  /* 0x0010000004048890 */ /* 0x000fc8000fffe13f */
[----:B------:R-:W-:Y:S02]  /*05d0*/  @!UP0 USHF.L.U32 UR5, UR4, 0xb, URZ ;  /* 0x0000000b04058899 */ /* 0x000fe4000800063f */
[----:B------:R-:W-:Y:S01]  /*05e0*/  @!UP0 USHF.L.U32 UR4, UR4, 0x1, URZ ;  /* 0x0000000104048899 */ /* 0x000fe2000800063f */
[----:B--2---:R-:W-:Y:S01]  /*05f0*/  ISETP.EQ.U32.AND P3, PT, R14, 0x1, PT ;  /* 0x000000010e00780c */ /* 0x004fe20003f62070 */
[----:B------:R-:W-:Y:S01]  /*0600*/  IMAD.IADD R3, R3, 0x1, -R0 ;  /* 0x0000000103037824 */ /* 0x000fe200078e0a00 */
[----:B------:R-:W-:Y:S01]  /*0610*/  LOP3.LUT R19, R8, 0xc, R19, 0x78, !PT ;  /* 0x0000000c08137812 */ /* 0x000fe200078e7813 */
[----:B0-----:R-:W-:Y:S02]  /*0620*/  IMAD.MOV R20, RZ, RZ, -R13 ;  /* 0x000000ffff147224 */ /* 0x001fe400078e0a0d */
[----:B------:R-:W-:Y:S01]  /*0630*/  VIADD R8, R2, 0xffffffff ;  /* 0xffffffff02087836 */ /* 0x000fe20000000000 */
[----:B-1----:R-:W-:Y:S01]  /*0640*/  @!UP0 ULEA UR6, UR7, UR6, 0x18 ;  /* 0x0000000607068291 */ /* 0x002fe2000f8ec03f */
[----:B------:R-:W-:Y:S01]  /*0650*/  ISETP.NE.AND P1, PT, R3, 0x3, PT ;  /* 0x000000030300780c */ /* 0x000fe20003f25270 */
[----:B------:R-:W-:Y:S01]  /*0660*/  VOTEU.ALL UP0, P0 ;  /* 0x00000000003f7886 */ /* 0x000fe20000000000 */
[----:B------:R-:W-:Y:S01]  /*0670*/  ISETP.LT.U32.AND P0, PT, R19, 0x4, !P2 ;  /* 0x000000041300780c */ /* 0x000fe20005701070 */
[----:B----4-:R-:W-:Y:S01]  /*0680*/  IMAD.MOV R7, RZ, RZ, -R10 ;  /* 0x000000ffff077224 */ /* 0x010fe200078e0a0a */
[----:B------:R-:W-:-:S02]  /*0690*/  ISETP.EQ.OR P1, PT, R3, RZ, !P1 ;  /* 0x000000ff0300720c */ /* 0x000fc40004f22670 */
[----:B------:R-:W-:Y:S01]  /*06a0*/  ISETP.GE.U32.AND P5, PT, R8, 0x2, PT ;  /* 0x000000020800780c */ /* 0x000fe20003fa6070 */
[----:B-----5:R-:W-:Y:S01]  /*06b0*/  IMAD R0, R9, R20, R4 ;  /* 0x0000001409007224 */ /* 0x020fe200078e0204 */
[----:B------:R-:W-:Y:S01]  /*06c0*/  ISETP.EQ.AND P1, PT, R2, RZ, P1 ;  /* 0x000000ff0200720c */ /* 0x000fe20000f22270 */
[----:B---3--:R-:W-:Y:S01]  /*06d0*/  IMAD R7, R12, R7, UR8 ;  /* 0x000000080c077e24 */ /* 0x008fe2000f8e0207 */
[----:B------:R-:W-:Y:S01]  /*06e0*/  ISETP.NE.AND P2, PT, R2, RZ, PT ;  /* 0x000000ff0200720c */ /* 0x000fe20003f45270 */
[----:B------:R-:W0:Y:S02]  /*06f0*/  FENCE.VIEW.ASYNC.S ;  /* 0x00000000000073c6 */ /* 0x000e240000000000 */
[----:B0-----:R0:W1:Y:S01]  /*0700*/  @!UP0 SYNCS.EXCH.64 URZ, [UR6+0x70], UR4 ;  /* 0x00007004063f85b2 */ /* 0x0010620008000100 */
[----:B------:R-:W-:Y:S02]  /*0710*/  ISETP.NE.AND P4, PT, R0, R19, PT ;  /* 0x000000130000720c */ /* 0x000fe40003f85270 */
[----:B------:R-:W-:-:S02]  /*0720*/  SEL R18, RZ, 0x1, !P1 ;  /* 0x00000001ff127807 */ /* 0x000fc40004800000 */
[----:B------:R-:W-:Y:S02]  /*0730*/  ISETP.EQ.OR P4, PT, R7, RZ, !P4 ;  /* 0x000000ff0700720c */ /* 0x000fe40006782670 */
[----:B------:R-:W-:Y:S02]  /*0740*/  LOP3.LUT R0, R94, 0x7f, RZ, 0xc0, !PT ;  /* 0x0000007f5e007812 */ /* 0x000fe400078ec0ff */
[----:B------:R-:W-:Y:S02]  /*0750*/  PLOP3.LUT P0, PT, P0, P4, PT, 0x80, 0x0 ;  /* 0x000000000000781c */ /* 0x000fe40000709070 */
[----:B------:R-:W-:Y:S02]  /*0760*/  SEL R18, R18, 0x2, P5 ;  /* 0x0000000212127807 */ /* 0x000fe40002800000 */
[----:B------:R-:W-:Y:S01]  /*0770*/  P2R R102, PR, RZ, 0x1 ;  /* 0x00000001ff667803 */ /* 0x000fe20000000000 */
[----:B------:R0:W2:Y:S01]  /*0780*/  @!UP1 SYNCS.EXCH.64 URZ, [UR6+0x78], UR4 ;  /* 0x00007804063f95b2 */ /* 0x0000a20008000100 */
[----:B------:R-:W-:Y:S01]  /*0790*/  NOP ;  /* 0x0000000000007918 */ /* 0x000fe20000000000 */
[----:B------:R-:W-:Y:S06]  /*07a0*/  @!P3 BRA `(.L_x_3) ;  /* 0x000000000008b947 */ /* 0x000fec0003800000 */
[----:B-12---:R-:W-:Y:S01]  /*07b0*/  UCGABAR_ARV ;  /* 0x00000000000079c7 */ /* 0x006fe20008000000 */
[----:B------:R-:W-:Y:S05]  /*07c0*/  BRA `(.L_x_4) ;  /* 0x0000000000047947 */ /* 0x000fea0003800000 */
.L_x_3:
[----:B-12---:R-:W-:Y:S01]  /*07d0*/  NOP ;  /* 0x0000000000007918 */ /* 0x006fe20000000000 */
.L_x_4:
[----:B------:R-:W1:Y:S01]  /*07e0*/  LDC R2, c[0x0][0x65c] ;  /* 0x00019700ff027b82 */ /* 0x000e620000000800 */
[----:B------:R-:W-:Y:S02]  /*07f0*/  IMAD.U32 R10, RZ, RZ, UR8 ;  /* 0x00000008ff0a7e24 */ /* 0x000fe4000f8e00ff */
[----:B------:R-:W-:Y:S01]  /*0800*/  IMAD.MOV.U32 R11, RZ, RZ, RZ ;  /* 0x000000ffff0b7224 */ /* 0x000fe200078e00ff */
[----:B-1----:R-:W-:-:S04]  /*0810*/  ISETP.NE.AND P1, PT, R2, 0x1, PT ;  /* 0x000000010200780c */ /* 0x002fc80003f25270 */
[----:B------:R-:W-:-:S09]  /*0820*/  P2R R5, PR, RZ, 0x2 ;  /* 0x00000002ff057803 */ /* 0x000fd20000000000 */
[----:B------:R-:W1:Y:S01]  /*0830*/  @P1 LDC R17, c[0x0][0x10] ;  /* 0x00000400ff111b82 */ /* 0x000e620000000800 */
[----:B------:R-:W-:Y:S02]  /*0840*/  @P1 IMAD.MOV.U32 R5, RZ, RZ, RZ ;  /* 0x000000ffff051224 */ /* 0x000fe400078e00ff */
[----:B------:R-:W-:-:S05]  /*0850*/  @P1 IMAD.MOV.U32 R15, RZ, RZ, RZ ;  /* 0x000000ffff0f1224 */ /* 0x000fca00078e00ff */
[----:B------:R-:W2:Y:S01]  /*0860*/  @!P1 LDC R13, c[0x0][0xc] ;  /* 0x00000300ff0d9b82 */ /* 0x000ea20000000800 */
[----:B0-----:R-:W-:Y:S01]  /*0870*/  ULDC UR4, c[0x0][0xc] ;  /* 0x0000030000047ab9 */ /* 0x001fe20000000800 */
[----:B------:R-:W-:Y:S01]  /*0880*/  ULDC UR5, c[0x0][0x10] ;  /* 0x0000040000057ab9 */ /* 0x000fe20000000800 */
[----:B------:R-:W-:Y:S01]  /*0890*/  ULDC UR6, c[0x0][0x14] ;  /* 0x0000050000067ab9 */ /* 0x000fe20000000800 */
[----:B------:R-:W-:-:S04]  /*08a0*/  UIMAD.WIDE.U32 UR4, UR4, UR5, URZ ;  /* 0x00000005040472a5 */ /* 0x000fc8000f8e003f */
[----:B------:R-:W-:Y:S02]  /*08b0*/  UIMAD.WIDE.U32 UR36, UR4, UR6, URZ ;  /* 0x00000006042472a5 */ /* 0x000fe4000f8e003f */
[----:B------:R-:W-:-:S04]  /*08c0*/  UIMAD UR42, UR5, UR6, URZ ;  /* 0x00000006052a72a4 */ /* 0x000fc8000f8e023f */
[----:B------:R-:W-:Y:S01]  /*08d0*/  UIADD3 UR42, UR37, UR42, URZ ;  /* 0x0000002a252a7290 */ /* 0x000fe2000fffe03f */
[----:B-1----:R-:W-:-:S04]  /*08e0*/  @P1 IMAD.WIDE.U32 R16, R17, UR8, R4 ;  /* 0x0000000811101c25 */ /* 0x002fc8000f8e0004 */
[----:B------:R-:W-:Y:S02]  /*08f0*/  @P1 IMAD.IADD R17, R17, 0x1, R15 ;  /* 0x0000000111111824 */ /* 0x000fe400078e020f */
[----:B--2---:R-:W-:-:S04]  /*0900*/  @!P1 IMAD.WIDE.U32 R10, R4, R13, R10 ;  /* 0x0000000d040a9225 */ /* 0x004fc800078e000a */
[----:B------:R-:W-:Y:S02]  /*0910*/  @!P1 IMAD.MOV.U32 R16, RZ, RZ, R10 ;  /* 0x000000ffff109224 */ /* 0x000fe400078e000a */
[----:B------:R-:W-:Y:S01]  /*0920*/  @!P1 IMAD.MOV.U32 R17, RZ, RZ, R11 ;  /* 0x000000ffff119224 */ /* 0x000fe200078e000b */
[----:B------:R-:W-:Y:S06]  /*0930*/  @!P3 BRA `(.L_x_5) ;  /* 0x00000000000cb947 */ /* 0x000fec0003800000 */
[----:B------:R-:W-:Y:S01]  /*0940*/  UCGABAR_WAIT ;  /* 0x0000000000007dc7 */ /* 0x000fe20008000000 */
[----:B------:R-:W-:Y:S01]  /*0950*/  CCTL.IVALL ;  /* 0x00000000ff00798f */ /* 0x000fe20002000000 */
[----:B------:R-:W-:Y:S05]  /*0960*/  BRA `(.L_x_6) ;  /* 0x0000000000047947 */ /* 0x000fea0003800000 */
.L_x_5:
[----:B------:R-:W-:Y:S06]  /*0970*/  BAR.SYNC.DEFER_BLOCKING 0x0 ;  /* 0x0000000000007b1d */ /* 0x000fec0000010000 */
.L_x_6:
[----:B------:R-:W-:Y:S05]  /*0980*/  @!P2 BRA `(.L_x_7) ;  /* 0x0000005c0090a947 */ /* 0x000fea0003800000 */
[----:B------:R-:W-:-:S13]  /*0990*/  ISETP.GT.U32.AND P0, PT, R8, 0x1, PT ;  /* 0x000000010800780c */ /* 0x000fda0003f04070 */
[----:B------:R-:W-:Y:S05]  /*09a0*/  @P0 EXIT ;  /* 0x000000000000094d */ /* 0x000fea0003800000 */
[----:B------:R-:W-:Y:S01]  /*09b0*/  ULDC.64 UR4, c[0x0][0x650] ;  /* 0x0001940000047ab9 */ /* 0x000fe20000000a00 */
[----:B------:R-:W-:Y:S01]  /*09c0*/  PRMT R3, RZ, 0x7610, R3 ;  /* 0x00007610ff037816 */ /* 0x000fe20000000003 */
[----:B------:R-:W-:Y:S01]  /*09d0*/  IMAD.MOV.U32 R101, RZ, RZ, -0x1 ;  /* 0xffffffffff657424 */ /* 0x000fe200078e00ff */
[----:B------:R-:W-:Y:S01]  /*09e0*/  ISETP.GE.U32.AND P0, PT, R16, UR4, PT ;  /* 0x0000000410007c0c */ /* 0x000fe2000bf06070 */
[----:B------:R-:W-:Y:S02]  /*09f0*/  IMAD.MOV.U32 R100, RZ, RZ, -0x1 ;  /* 0xffffffffff647424 */ /* 0x000fe400078e00ff */
[----:B------:R-:W-:Y:S01]  /*0a00*/  IMAD.MOV.U32 R99, RZ, RZ, -0x1 ;  /* 0xffffffffff637424 */ /* 0x000fe200078e00ff */
[----:B------:R-:W-:-:S13]  /*0a10*/  ISETP.GE.U32.AND.EX P0, PT, R17, UR5, PT, P0 ;  /* 0x0000000511007c0c */ /* 0x000fda000bf06100 */
[----:B------:R-:W-:Y:S05]  /*0a20*/  @P0 BRA `(.L_x_8) ;  /* 0x0000000400280947 */ /* 0x000fea0003800000 */
[----:B------:R-:W0:Y:S01]  /*0a30*/  LDC.64 R22, c[0x0][0x628] ;  /* 0x00018a00ff167b82 */ /* 0x000e220000000a00 */
[----:B------:R-:W-:Y:S02]  /*0a40*/  IMAD.MOV.U32 R10, RZ, RZ, R16 ;  /* 0x000000ffff0a7224 */ /* 0x000fe400078e0010 */
[----:B------:R-:W-:-:S05]  /*0a50*/  IMAD.MOV.U32 R11, RZ, RZ, R17 ;  /* 0x000000ffff0b7224 */ /* 0x000fca00078e0011 */
[----:B------:R-:W1:Y:S08]  /*0a60*/  LDC R8, c[0x0][0x630] ;  /* 0x00018c00ff087b82 */ /* 0x000e700000000800 */
[----:B------:R-:W2:Y:S01]  /*0a70*/  LDC.64 R24, c[0x0][0x620] ;  /* 0x00018800ff187b82 */ /* 0x000ea20000000a00 */
[----:B0-----:R-:W-:-:S04]  /*0a80*/  ISETP.NE.U32.AND P0, PT, R22, RZ, PT ;  /* 0x000000ff1600720c */ /* 0x001fc80003f05070 */
[----:B------:R-:W-:-:S13]  /*0a90*/  ISETP.NE.AND.EX P0, PT, R23, RZ, PT, P0 ;  /* 0x000000ff1700720c */ /* 0x000fda0003f05300 */
[----:B-12---:R-:W-:Y:S05]  /*0aa0*/  @!P0 BRA `(.L_x_9) ;  /* 0x0000000000288947 */ /* 0x006fea0003800000 */
[----:B------:R-:W0:Y:S02]  /*0ab0*/  LDC R3, c[0x0][0x634] ;  /* 0x00018d00ff037b82 */ /* 0x000e240000000800 */
[----:B0-----:R-:W-:-:S05]  /*0ac0*/  IADD3 R3, P0, R16, R3, RZ ;  /* 0x0000000310037210 */ /* 0x001fca0007f1e0ff */
[----:B------:R-:W-:-:S04]  /*0ad0*/  IMAD.X R21, RZ, RZ, R17, P0 ;  /* 0x000000ffff157224 */ /* 0x000fc800000e0611 */
[----:B------:R-:W-:-:S04]  /*0ae0*/  IMAD.WIDE.U32 R10, R21, R22, RZ ;  /* 0x00000016150a7225 */ /* 0x000fc800078e00ff */
[----:B------:R-:W-:-:S04]  /*0af0*/  IMAD.WIDE.U32 R12, P0, R3, R23, R10 ;  /* 0x00000017030c7225 */ /* 0x000fc8000780000a */
[----:B------:R-:W-:-:S04]  /*0b00*/  IMAD.WIDE.U32 R10, R3, R22, RZ ;  /* 0x00000016030a7225 */ /* 0x000fc800078e00ff */
[----:B------:R-:W-:Y:S01]  /*0b10*/  IMAD.X R15, RZ, RZ, RZ, P0 ;  /* 0x000000ffff0f7224 */ /* 0x000fe200000e06ff */
[----:B------:R-:W-:Y:S01]  /*0b20*/  IADD3 RZ, P0, R11, R12, RZ ;  /* 0x0000000c0bff7210 */ /* 0x000fe20007f1e0ff */
[----:B------:R-:W-:-:S04]  /*0b30*/  IMAD.MOV.U32 R14, RZ, RZ, R13 ;  /* 0x000000ffff0e7224 */ /* 0x000fc800078e000d */
[----:B------:R-:W-:-:S08]  /*0b40*/  IMAD.WIDE.U32.X R10, R21, R23, R14, P0 ;  /* 0x00000017150a7225 */ /* 0x000fd000000e040e */
.L_x_9:
[----:B------:R-:W0:Y:S01]  /*0b50*/  LDC.64 R28, c[0x0][0x640] ;  /* 0x00019000ff1c7b82 */ /* 0x000e220000000a00 */
[-CC-:B------:R-:W-:Y:S01]  /*0b60*/  SHF.R.U64 R99, R10, R8.reuse, R11.reuse ;  /* 0x000000080a637219 */ /* 0x180fe2000000120b */
[----:B------:R-:W-:Y:S01]  /*0b70*/  IMAD.MOV.U32 R23, RZ, RZ, 0x1 ;  /* 0x00000001ff177424 */ /* 0x000fe200078e00ff */
[----:B------:R-:W-:Y:S02]  /*0b80*/  SHF.R.U32.HI R3, RZ, R8, R11 ;  /* 0x00000008ff037219 */ /* 0x000fe4000001160b */
[----:B------:R-:W-:-:S03]  /*0b90*/  IADD3 R5, P0, RZ, -R99, RZ ;  /* 0x80000063ff057210 */ /* 0x000fc60007f1e0ff */
[----:B------:R-:W1:Y:S02]  /*0ba0*/  LDC R12, c[0x0][0x618] ;  /* 0x00018600ff0c7b82 */ /* 0x000e640000000800 */
[----:B------:R-:W-:Y:S02]  /*0bb0*/  IMAD.X R3, RZ, RZ, ~R3, P0 ;  /* 0x000000ffff037224 */ /* 0x000fe400000e0e03 */
[----:B------:R-:W-:-:S04]  /*0bc0*/  IMAD.WIDE.U32 R10, R5, R24, R16 ;  /* 0x00000018050a7225 */ /* 0x000fc800078e0010 */
[----:B------:R-:W2:Y:S01]  /*0bd0*/  LDC R22, c[0x0][0x608] ;  /* 0x00018200ff167b82 */ /* 0x000ea20000000800 */
[----:B------:R-:W-:Y:S02]  /*0be0*/  IMAD R8, R3, R24, RZ ;  /* 0x0000001803087224 */ /* 0x000fe400078e02ff */
[----:B------:R-:W-:Y:S02]  /*0bf0*/  IMAD.MOV.U32 R3, RZ, RZ, -0x1 ;  /* 0xffffffffff037424 */ /* 0x000fe400078e00ff */
[----:B------:R-:W-:-:S03]  /*0c00*/  IMAD R5, R5, R25, R8 ;  /* 0x0000001905057224 */ /* 0x000fc600078e0208 */
[----:B------:R-:W3:Y:S01]  /*0c10*/  LDC R26, c[0x0][0x658] ;  /* 0x00019600ff1a7b82 */ /* 0x000ee20000000800 */
[----:B------:R-:W-:Y:S01]  /*0c20*/  IMAD.IADD R5, R11, 0x1, R5 ;  /* 0x000000010b057824 */ /* 0x000fe200078e0205 */
[----:B0-----:R-:W-:-:S04]  /*0c30*/  ISETP.NE.U32.AND P0, PT, R28, RZ, PT ;  /* 0x000000ff1c00720c */ /* 0x001fc80003f05070 */
[----:B------:R-:W-:Y:S02]  /*0c40*/  ISETP.NE.AND.EX P0, PT, R29, RZ, PT, P0 ;  /* 0x000000ff1d00720c */ /* 0x000fe40003f05300 */
[----:B------:R-:W0:Y:S01]  /*0c50*/  LDC R24, c[0x0][0x600] ;  /* 0x00018000ff187b82 */ /* 0x000e220000000800 */
[-CC-:B-1----:R-:W-:Y:S02]  /*0c60*/  SHF.R.U64 R14, R10, R12.reuse, R5.reuse ;  /* 0x0000000c0a0e7219 */ /* 0x182fe40000001205 */
[----:B------:R-:W-:-:S05]  /*0c70*/  SHF.R.U32.HI R5, RZ, R12, R5 ;  /* 0x0000000cff057219 */ /* 0x000fca0000011605 */
[----:B------:R-:W1:Y:S01]  /*0c80*/  LDC R15, c[0x0][0x648] ;  /* 0x00019200ff0f7b82 */ /* 0x000e620000000800 */
[-CC-:B--2---:R-:W-:Y:S02]  /*0c90*/  SHF.R.U64 R27, R14, R22.reuse, R5.reuse ;  /* 0x000000160e1b7219 */ /* 0x184fe40000001205 */
[----:B------:R-:W-:Y:S01]  /*0ca0*/  SHF.R.U32.HI R5, RZ, R22, R5 ;  /* 0x00000016ff057219 */ /* 0x000fe20000011605 */
[----:B------:R-:W-:-:S04]  /*0cb0*/  IMAD R22, R9, R20, R4 ;  /* 0x0000001409167224 */ /* 0x000fc800078e0204 */
[----:B------:R-:W2:Y:S01]  /*0cc0*/  LDC R21, c[0x0][0x638] ;  /* 0x00018e00ff157b82 */ /* 0x000ea20000000800 */
[-CC-:B---3--:R-:W-:Y:S02]  /*0cd0*/  SHF.R.U64 R20, R27, R26.reuse, R5.reuse ;  /* 0x0000001a1b147219 */ /* 0x188fe40000001205 */
[-C--:B------:R-:W-:Y:S02]  /*0ce0*/  SHF.L.U32 R3, R3, R26.reuse, RZ ;  /* 0x0000001a03037219 */ /* 0x080fe400000006ff */
[----:B------:R-:W-:Y:S01]  /*0cf0*/  SHF.R.U32.HI R5, RZ, R26, R5 ;  /* 0x0000001aff057219 */ /* 0x000fe20000011605 */
[----:B------:R-:W-:Y:S01]  /*0d00*/  IMAD.MOV.U32 R4, RZ, RZ, R20 ;  /* 0x000000ffff047224 */ /* 0x000fe200078e0014 */
[----:B------:R-:W-:Y:S01]  /*0d10*/  LOP3.LUT R12, RZ, R3, RZ, 0x33, !PT ;  /* 0x00000003ff0c7212 */ /* 0x000fe200078e33ff */
[----:B------:R-:W3:Y:S01]  /*0d20*/  LDC R25, c[0x0][0x610] ;  /* 0x00018400ff197b82 */ /* 0x000ee20000000800 */
[----:B------:R-:W-:Y:S05]  /*0d30*/  @!P0 BRA `(.L_x_10) ;  /* 0x0000000000288947 */ /* 0x000fea0003800000 */
[----:B------:R-:W4:Y:S02]  /*0d40*/  LDC R3, c[0x0][0x64c] ;  /* 0x00019300ff037b82 */ /* 0x000f240000000800 */
[----:B----4-:R-:W-:-:S05]  /*0d50*/  IADD3 R3, P0, R20, R3, RZ ;  /* 0x0000000314037210 */ /* 0x010fca0007f1e0ff */
        /* <DEDUP_REMOVED lines=8> */
.L_x_10:
[----:B-1----:R-:W-:Y:S01]  /*0de0*/  SHF.R.U64 R4, R4, R15, R5 ;  /* 0x0000000f04047219 */ /* 0x002fe20000001205 */
[----:B0-----:R-:W-:Y:S01]  /*0df0*/  VIADD R5, R24, 0xffffffff ;  /* 0xffffffff18057836 */ /* 0x001fe20000000000 */
[----:B------:R-:W-:Y:S02]  /*0e00*/  SHF.L.U32 R3, R23, R26, RZ ;  /* 0x0000001a17037219 */ /* 0x000fe400000006ff */
[----:B------:R-:W-:Y:S01]  /*0e10*/  LOP3.LUT R12, R27, R12, RZ, 0xc0, !PT ;  /* 0x0000000c1b0c7212 */ /* 0x000fe200078ec0ff */
[----:B------:R-:W-:Y:S01]  /*0e20*/  IMAD.MOV R8, RZ, RZ, -R4 ;  /* 0x000000ffff087224 */ /* 0x000fe200078e0a04 */
[----:B------:R-:W-:-:S03]  /*0e30*/  SEL R7, R7, R22, !P1 ;  /* 0x0000001607077207 */ /* 0x000fc60004800000 */
[----:B------:R-:W-:Y:S01]  /*0e40*/  IMAD R12, R3, R4, R12 ;  /* 0x00000004030c7224 */ /* 0x000fe200078e020c */
[----:B------:R-:W-:Y:S01]  /*0e50*/  LOP3.LUT R4, R14, R5, RZ, 0xc0, !PT ;  /* 0x000000050e047212 */ /* 0x000fe200078ec0ff */
[----:B--2---:R-:W-:Y:S02]  /*0e60*/  IMAD R3, R8, R21, R20 ;  /* 0x0000001508037224 */ /* 0x004fe400078e0214 */
[----:B---3--:R-:W-:Y:S02]  /*0e70*/  IMAD R7, R12, R25, R7 ;  /* 0x000000190c077224 */ /* 0x008fe400078e0207 */
[----:B------:R-:W-:Y:S02]  /*0e80*/  IMAD.MOV.U32 R5, RZ, RZ, 0x1 ;  /* 0x00000001ff057424 */ /* 0x000fe400078e00ff */
[----:B------:R-:W-:-:S03]  /*0e90*/  IMAD R4, R3, R24, R4 ;  /* 0x0000001803047224 */ /* 0x000fc600078e0204 */
[----:B------:R-:W-:Y:S02]  /*0ea0*/  PRMT R3, R5, 0x7610, R3 ;  /* 0x0000761005037816 */ /* 0x000fe40000000003 */
[----:B------:R-:W-:Y:S02]  /*0eb0*/  SEL R100, R4, R7, !P1 ;  /* 0x0000000704647207 */ /* 0x000fe40004800000 */
[----:B------:R-:W-:-:S07]  /*0ec0*/  SEL R101, R7, R4, !P1 ;  /* 0x0000000407657207 */ /* 0x000fce0004800000 */
.L_x_8:
[----:B------:R-:W-:-:S08]  /*0ed0*/  NOP ;  /* 0x0000000000007918 */ /* 0x000fd00000000000 */
[----:B------:R-:W0:Y:S02]  /*0ee0*/  USETMAXREG.TRY_ALLOC.CTAPOOL UP0, 0xe8 ;  /* 0x000000e8000079c8 */ /* 0x000e240008000600 */
[----:B0-----:R-:W-:-:S13]  /*0ef0*/  PLOP3.LUT P0, PT, PT, PT, UP0, 0x80, 0x0 ;  /* 0x000000000000781c */ /* 0x001fda0003f0f008 */
[----:B------:R-:W-:Y:S05]  /*0f00*/  @!P0 BRA `(.L_x_8) ;  /* 0xfffffffc00f08947 */ /* 0x000fea000383ffff */
[----:B------:R-:W-:Y:S01]  /*0f10*/  ULDC.64 UR4, c[0x0][0x598] ;  /* 0x0001660000047ab9 */ /* 0x000fe20000000a00 */
[----:B------:R-:W-:Y:S01]  /*0f20*/  ULDC.64 UR38, c[0x0][0x208] ;  /* 0x0000820000267ab9 */ /* 0x000fe20000000a00 */
[----:B------:R-:W-:-:S04]  /*0f30*/  ISETP.NE.U32.AND P0, PT, RZ, UR4, PT ;  /* 0x00000004ff007c0c */ /* 0x000fc8000bf05070 */
[----:B------:R-:W-:-:S13]  /*0f40*/  ISETP.NE.AND.EX P0, PT, RZ, UR5, PT, P0 ;  /* 0x00000005ff007c0c */ /* 0x000fda000bf05300 */
[----:B------:R-:W-:Y:S05]  /*0f50*/  @!P0 BRA `(.L_x_11) ;  /* 0x00000000001c8947 */ /* 0x000fea0003800000 */
[----:B------:R-:W0:Y:S02]  /*0f60*/  LDC.64 R4, c[0x0][0x598] ;  /* 0x00016600ff047b82 */ /* 0x000e240000000a00 */
[----:B0-----:R-:W2:Y:S02]  /*0f70*/  LDG.E.64 R4, desc[UR38][R4.64] ;  /* 0x0000002604047981 */ /* 0x001ea4000c1e1b00 */
[----:B--2---:R-:W-:-:S04]  /*0f80*/  ISETP.NE.U32.AND P0, PT, R4, RZ, PT ;  /* 0x000000ff0400720c */ /* 0x004fc80003f05070 */
[----:B------:R-:W-:-:S13]  /*0f90*/  ISETP.NE.AND.EX P0, PT, R5, RZ, PT, P0 ;  /* 0x000000ff0500720c */ /* 0x000fda0003f05300 */
[----:B------:R-:W-:Y:S05]  /*0fa0*/  @!P0 BRA `(.L_x_11) ;  /* 0x0000000000088947 */ /* 0x000fea0003800000 */
[----:B------:R0:W5:Y:S01]  /*0fb0*/  LD.E R88, desc[UR38][R4.64] ;  /* 0x0000002604587980 */ /* 0x000162000c101900 */
[----:B------:R-:W-:Y:S05]  /*0fc0*/  BRA `(.L_x_12) ;  /* 0x0000000000247947 */ /* 0x000fea0003800000 */
.L_x_11:
[----:B------:R-:W-:Y:S02]  /*0fd0*/  ULDC.64 UR4, c[0x0][0x588] ;  /* 0x0001620000047ab9 */ /* 0x000fe40000000a00 */
[----:B------:R-:W-:-:S04]  /*0fe0*/  ISETP.NE.U32.AND P0, PT, RZ, UR4, PT ;  /* 0x00000004ff007c0c */ /* 0x000fc8000bf05070 */
[----:B------:R-:W-:-:S13]  /*0ff0*/  ISETP.NE.AND.EX P0, PT, RZ, UR5, PT, P0 ;  /* 0x00000005ff007c0c */ /* 0x000fda000bf05300 */
[----:B------:R-:W-:Y:S05]  /*1000*/  @!P0 BRA `(.L_x_13) ;  /* 0x00000000000c8947 */ /* 0x000fea0003800000 */
[----:B------:R-:W0:Y:S02]  /*1010*/  LDC.64 R88, c[0x0][0x588] ;  /* 0x00016200ff587b82 */ /* 0x000e240000000a00 */
[----:B0-----:R1:W5:Y:S01]  /*1020*/  LDG.E R88, desc[UR38][R88.64] ;  /* 0x0000002658587981 */ /* 0x001362000c1e1900 */
[----:B------:R-:W-:Y:S05]  /*1030*/  BRA `(.L_x_12) ;  /* 0x0000000000087947 */ /* 0x000fea0003800000 */
.L_x_13:
[----:B------:R-:W-:Y:S02]  /*1040*/  ULDC UR4, c[0x0][0x580] ;  /* 0x0001600000047ab9 */ /* 0x000fe40000000800 */
[----:B------:R-:W-:-:S07]  /*1050*/  IMAD.U32 R88, RZ, RZ, UR4 ;  /* 0x00000004ff587e24 */ /* 0x000fce000f8e00ff */
.L_x_12:
[----:B------:R-:W-:Y:S02]  /*1060*/  ULDC.64 UR4, c[0x0][0x5a0] ;  /* 0x0001680000047ab9 */ /* 0x000fe40000000a00 */
[----:B------:R-:W-:-:S04]  /*1070*/  ISETP.NE.U32.AND P0, PT, RZ, UR4, PT ;  /* 0x00000004ff007c0c */ /* 0x000fc8000bf05070 */
[----:B------:R-:W-:-:S13]  /*1080*/  ISETP.NE.AND.EX P0, PT, RZ, UR5, PT, P0 ;  /* 0x00000005ff007c0c */ /* 0x000fda000bf05300 */
[----:B------:R-:W-:Y:S05]  /*1090*/  @!P0 BRA `(.L_x_14) ;  /* 0x00000000001c8947 */ /* 0x000fea0003800000 */
[----:B0-----:R-:W0:Y:S02]  /*10a0*/  LDC.64 R4, c[0x0][0x5a0] ;  /* 0x00016800ff047b82 */ /* 0x001e240000000a00 */
[----:B0-----:R-:W2:Y:S02]  /*10b0*/  LDG.E.64 R4, desc[UR38][R4.64] ;  /* 0x0000002604047981 */ /* 0x001ea4000c1e1b00 */
[----:B--2---:R-:W-:-:S04]  /*10c0*/  ISETP.NE.U32.AND P0, PT, R4, RZ, PT ;  /* 0x000000ff0400720c */ /* 0x004fc80003f05070 */
[----:B------:R-:W-:-:S13]  /*10d0*/  ISETP.NE.AND.EX P0, PT, R5, RZ, PT, P0 ;  /* 0x000000ff0500720c */ /* 0x000fda0003f05300 */
[----:B------:R-:W-:Y:S05]  /*10e0*/  @!P0 BRA `(.L_x_14) ;  /* 0x0000000000088947 */ /* 0x000fea0003800000 */
[----:B-1----:R0:W5:Y:S01]  /*10f0*/  LD.E R89, desc[UR38][R4.64] ;  /* 0x0000002604597980 */ /* 0x002162000c101900 */
[----:B------:R-:W-:Y:S05]  /*1100*/  BRA `(.L_x_15) ;  /* 0x0000000000247947 */ /* 0x000fea0003800000 */
.L_x_14:
[----:B------:R-:W-:Y:S02]  /*1110*/  ULDC.64 UR4, c[0x0][0x590] ;  /* 0x0001640000047ab9 */ /* 0x000fe40000000a00 */
[----:B------:R-:W-:-:S04]  /*1120*/  ISETP.NE.U32.AND P0, PT, RZ, UR4, PT ;  /* 0x00000004ff007c0c */ /* 0x000fc8000bf05070 */
[----:B------:R-:W-:-:S13]  /*1130*/  ISETP.NE.AND.EX P0, PT, RZ, UR5, PT, P0 ;  /* 0x00000005ff007c0c */ /* 0x000fda000bf05300 */
[----:B------:R-:W-:Y:S05]  /*1140*/  @!P0 BRA `(.L_x_16) ;  /* 0x00000000000c8947 */ /* 0x000fea0003800000 */
[----:B0-----:R-:W1:Y:S02]  /*1150*/  LDC.64 R4, c[0x0][0x590] ;  /* 0x00016400ff047b82 */ /* 0x001e640000000a00 */
[----:B-1----:R1:W5:Y:S01]  /*1160*/  LDG.E R89, desc[UR38][R4.64] ;  /* 0x0000002604597981 */ /* 0x002362000c1e1900 */
[----:B------:R-:W-:Y:S05]  /*1170*/  BRA `(.L_x_15) ;  /* 0x0000000000087947 */ /* 0x000fea0003800000 */
.L_x_16:
[----:B------:R-:W-:Y:S02]  /*1180*/  ULDC UR4, c[0x0][0x584] ;  /* 0x0001610000047ab9 */ /* 0x000fe40000000800 */
[----:B-1----:R-:W-:-:S07]  /*1190*/  IMAD.U32 R89, RZ, RZ, UR4 ;  /* 0x00000004ff597e24 */ /* 0x002fce000f8e00ff */
.L_x_15:
[----:B------:R-:W-:-:S13]  /*11a0*/  LOP3.LUT P0, RZ, R3, 0xff, RZ, 0xc0, !PT ;  /* 0x000000ff03ff7812 */ /* 0x000fda000780c0ff */
[----:B------:R-:W-:Y:S05]  /*11b0*/  @!P0 EXIT ;  /* 0x000000000000894d */ /* 0x000fea0003800000 */
[----:B------:R-:W2:Y:S01]  /*11c0*/  LDC R92, c[0x0][0x658] ;  /* 0x00019600ff5c7b82 */ /* 0x000ea20000000800 */
[----:B------:R-:W-:Y:S01]  /*11d0*/  ULDC.64 UR6, c[0x0][0x288] ;  /* 0x0000a20000067ab9 */ /* 0x000fe20000000a00 */
[----:B------:R-:W-:Y:S01]  /*11e0*/  LOP3.LUT R6, R6, 0x1, RZ, 0xc0, !PT ;  /* 0x0000000106067812 */ /* 0x000fe200078ec0ff */
[----:B------:R-:W-:Y:S01]  /*11f0*/  UIADD3 UR4, UR7, 0x3f, URZ ;  /* 0x0000003f07047890 */ /* 0x000fe2000fffe03f */
[----:B------:R-:W-:Y:S01]  /*1200*/  SHF.R.U32.HI R3, RZ, 0x2, R94 ;  /* 0x00000002ff037819 */ /* 0x000fe2000001165e */
[----:B01----:R-:W-:Y:S01]  /*1210*/  IMAD.MOV.U32 R5, RZ, RZ, -0x1 ;  /* 0xffffffffff057424 */ /* 0x003fe200078e00ff */
[----:B------:R-:W-:Y:S01]  /*1220*/  SHF.R.U32.HI R0, RZ, 0x1, R0 ;  /* 0x00000001ff007819 */ /* 0x000fe20000011600 */
[----:B------:R-:W-:Y:S01]  /*1230*/  USHF.R.S32.HI UR5, URZ, 0x1f, UR4 ;  /* 0x0000001f3f057899 */ /* 0x000fe20008011404 */
[----:B------:R-:W0:Y:S01]  /*1240*/  LDC.64 R90, c[0x0][0x5c8] ;  /* 0x00017200ff5a7b82 */ /* 0x000e220000000a00 */
[----:B------:R-:W-:Y:S01]  /*1250*/  IMAD.SHL.U32 R22, R6, 0x40, RZ ;  /* 0x0000004006167824 */ /* 0x000fe200078e00ff */
[----:B------:R-:W-:Y:S01]  /*1260*/  LOP3.LUT R3, R3, 0x7, RZ, 0xc0, !PT ;  /* 0x0000000703037812 */ /* 0x000fe200078ec0ff */
[----:B------:R-:W-:Y:S01]  /*1270*/  ULEA.HI UR5, UR5, UR4, URZ, 0x6 ;  /* 0x0000000405057291 */ /* 0x000fe2000f8f303f */
[----:B------:R-:W-:Y:S01]  /*1280*/  LOP3.LUT R0, R0, 0x30, RZ, 0xc0, !PT ;  /* 0x0000003000007812 */ /* 0x000fe200078ec0ff */
[----:B------:R-:W-:Y:S01]  /*1290*/  IMAD.MOV.U32 R7, RZ, RZ, 0x1 ;  /* 0x00000001ff077424 */ /* 0x000fe200078e00ff */
[--C-:B------:R-:W-:Y:S01]  /*12a0*/  LOP3.LUT R22, R22, 0x40, R3.reuse, 0xe2, !PT ;  /* 0x0000004016167812 */ /* 0x100fe200078ee203 */
[----:B------:R-:W-:Y:S01]  /*12b0*/  USHF.R.S32.HI UR43, URZ, 0x6, UR5 ;  /* 0x000000063f2b7899 */ /* 0x000fe20008011405 */
[----:B------:R-:W1:Y:S01]  /*12c0*/  LDC R96, c[0x0][0x600] ;  /* 0x00018000ff607b82 */ /* 0x000e620000000800 */
[----:B------:R-:W-:Y:S01]  /*12d0*/  IADD3 R3, RZ, -R0, -R3 ;  /* 0x80000000ff037210 */ /* 0x000fe20007ffe803 */
[----:B------:R-:W-:Y:S01]  /*12e0*/  IMAD.U32 R4, RZ, RZ, UR6 ;  /* 0x00000006ff047e24 */ /* 0x000fe2000f8e00ff */
[C---:B------:R-:W-:Y:S01]  /*12f0*/  LOP3.LUT R93, R94.reuse, 0x3, RZ, 0xc0, !PT ;  /* 0x000000035e5d7812 */ /* 0x040fe200078ec0ff */
[----:B------:R-:W-:Y:S01]  /*1300*/  UISETP.LT.AND UP0, UPT, UR43, 0x1, UPT ;  /* 0x000000012b00788c */ /* 0x000fe2000bf01270 */
[----:B------:R-:W-:Y:S01]  /*1310*/  LOP3.LUT R95, R94, 0x80, RZ, 0xc0, !PT ;  /* 0x000000805e5f7812 */ /* 0x000fe200078ec0ff */
[----:B------:R-:W-:Y:S01]  /*1320*/  IMAD R3, R6, -0x40, R3 ;  /* 0xffffffc006037824 */ /* 0x000fe200078e0203 */
[----:B------:R-:W-:Y:S01]  /*1330*/  ULDC UR4, c[0x0][0x284] ;  /* 0x0000a10000047ab9 */ /* 0x000fe20000000800 */
[----:B--2---:R-:W-:Y:S01]  /*1340*/  SHF.L.U32 R5, R5, R92, RZ ;  /* 0x0000005c05057219 */ /* 0x004fe200000006ff */
[----:B------:R-:W-:Y:S01]  /*1350*/  USEL UR44, UR43, 0x1, UP0 ;  /* 0x000000012b2c7887 */ /* 0x000fe20008000000 */
[----:B------:R-:W-:Y:S01]  /*1360*/  IMAD R93, R93, -0x2, R4 ;  /* 0xfffffffe5d5d7824 */ /* 0x000fe200078e0204 */
[----:B------:R-:W-:Y:S01]  /*1370*/  LOP3.LUT R22, R22, R0, RZ, 0xfc, !PT ;  /* 0x0000000016167212 */ /* 0x000fe200078efcff */
[----:B------:R-:W-:Y:S01]  /*1380*/  IMAD.SHL.U32 R94, R94, 0x2, RZ ;  /* 0x000000025e5e7824 */ /* 0x000fe200078e00ff */
[----:B------:R-:W-:Y:S01]  /*1390*/  SHF.L.U32 R92, R7, R92, RZ ;  /* 0x0000005c075c7219 */ /* 0x000fe200000006ff */
[----:B------:R-:W-:Y:S01]  /*13a0*/  VIADD R98, R3, UR4 ;  /* 0x0000000403627c36 */ /* 0x000fe20008000000 */
[----:B------:R-:W-:Y:S01]  /*13b0*/  LOP3.LUT R103, R18, 0x1, RZ, 0xfc, !PT ;  /* 0x0000000112677812 */ /* 0x000fe200078efcff */
[----:B------:R-:W-:Y:S01]  /*13c0*/  IMAD.MOV.U32 R23, RZ, RZ, RZ ;  /* 0x000000ffff177224 */ /* 0x000fe200078e00ff */
[C---:B0-----:R-:W-:Y:S01]  /*13d0*/  SHF.L.U64.HI R91, R90.reuse, 0x3, R91 ;  /* 0x000000035a5b7819 */ /* 0x041fe2000001025b */
[----:B------:R-:W-:Y:S01]  /*13e0*/  IMAD.SHL.U32 R90, R90, 0x8, RZ ;  /* 0x000000085a5a7824 */ /* 0x000fe200078e00ff */
[----:B------:R-:W-:Y:S01]  /*13f0*/  SHF.R.U32.HI R95, RZ, 0x7, R95 ;  /* 0x00000007ff5f7819 */ /* 0x000fe2000001165f */
[----:B------:R-:W-:Y:S01]  /*1400*/  UIADD3 UR44, UR43, -UR44, URZ ;  /* 0x8000002c2b2c7290 */ /* 0x000fe2000fffe03f */
[----:B------:R-:W-:Y:S01]  /*1410*/  LOP3.LUT R97, RZ, R5, RZ, 0x33, !PT ;  /* 0x00000005ff617212 */ /* 0x000fe200078e33ff */
[----:B------:R-:W-:Y:S01]  /*1420*/  UMOV UR40, URZ ;  /* 0x0000003f00287c82 */ /* 0x000fe20008000000 */
[----:B------:R-:W-:Y:S01]  /*1430*/  UMOV UR41, URZ ;  /* 0x0000003f00297c82 */ /* 0x000fe20008000000 */
[----:B-1----:R-:W-:-:S08]  /*1440*/  VIADD R96, R96, 0xffffffff ;  /* 0xffffffff60607836 */ /* 0x002fd00000000000 */
.L_x_162:
[----:B0-----:R-:W0:Y:S01]  /*1450*/  SHFL.IDX PT, R0, R95, RZ, 0x1f ;  /* 0x00001fff5f007589 */ /* 0x001e2200000e0000 */
[----:B-1----:R-:W1:Y:S01]  /*1460*/  S2UR UR7, SR_CgaCtaId ;  /* 0x00000000000779c3 */ /* 0x002e620000008800 */
[----:B------:R-:W-:Y:S01]  /*1470*/  UMOV UR6, 0x400 ;  /* 0x0000040000067882 */ /* 0x000fe20000000000 */
[----:B0-----:R-:W-:Y:S01]  /*1480*/  R2UR UR4, R0 ;  /* 0x00000000000472ca */ /* 0x001fe200000e0000 */
[----:B-1----:R-:W-:-:S12]  /*1490*/  ULEA UR6, UR7, UR6, 0x18 ;  /* 0x0000000607067291 */ /* 0x002fd8000f8ec03f */
[----:B------:R-:W-:-:S04]  /*14a0*/  ULEA.HI UR5, UR4, UR4, URZ, 0x1 ;  /* 0x0000000404057291 */ /* 0x000fc8000f8f083f */
[----:B------:R-:W-:-:S04]  /*14b0*/  ULOP3.LUT UR5, UR5, 0x7fffe, URZ, 0xc0, !UPT ;  /* 0x0007fffe05057892 */ /* 0x000fc8000f8ec03f */
[----:B------:R-:W-:-:S03]  /*14c0*/  UIADD3 UR5, UR4, -UR5, URZ ;  /* 0x8000000504057290 */ /* 0x000fc6000fffe03f */
[----:B------:R-:W-:Y:S01]  /*14d0*/  ULDC UR4, c[0x0][0x28c] ;  /* 0x0000a30000047ab9 */ /* 0x000fe20000000800 */
[----:B------:R-:W-:Y:S01]  /*14e0*/  ULEA UR5, UR5, UR6, 0xd ;  /* 0x0000000605057291 */ /* 0x000fe2000f8e683f */
[----:B------:R-:W-:-:S03]  /*14f0*/  ISETP.LT.AND P0, PT, RZ, UR4, PT ;  /* 0x00000004ff007c0c */ /* 0x000fc6000bf01270 */
[----:B------:R-:W-:-:S04]  /*1500*/  UIADD3 UR5, UR5, 0x180, URZ ;  /* 0x0000018005057890 */ /* 0x000fc8000fffe03f */
[----:B------:R-:W-:-:S04]  /*1510*/  USHF.R.U32.HI UR5, URZ, 0x4, UR5 ;  /* 0x000000043f057899 */ /* 0x000fc80008011605 */
[----:B------:R-:W-:-:S04]  /*1520*/  ULOP3.LUT UR5, UR5, 0x3fff, URZ, 0xc0, !UPT ;  /* 0x00003fff05057892 */ /* 0x000fc8000f8ec03f */
[----:B------:R-:W-:Y:S01]  /*1530*/  ULOP3.LUT UR45, UR5, 0x10000, URZ, 0xfc, !UPT ;  /* 0x00010000052d7892 */ /* 0x000fe2000f8efc3f */
[----:B--2345:R-:W-:Y:S11]  /*1540*/  @P0 BRA `(.L_x_17) ;  /* 0x0000000000400947 */ /* 0x03cff60003800000 */
[----:B------:R-:W-:Y:S01]  /*1550*/  MOV R0, 0x0 ;  /* 0x0000000000007802 */ /* 0x000fe20000000f00 */
[----:B------:R-:W-:Y:S01]  /*1560*/  ULDC.64 UR4, c[0x4][0x68] ;  /* 0x01001a0000047ab9 */ /* 0x000fe20000000a00 */
[----:B------:R-:W-:Y:S01]  /*1570*/  ULDC.64 UR6, c[0x4][0x8] ;  /* 0x0100020000067ab9 */ /* 0x000fe20000000a00 */
[----:B------:R-:W-:Y:S01]  /*1580*/  IMAD.U32 R4, RZ, RZ, UR4 ;  /* 0x00000004ff047e24 */ /* 0x000fe2000f8e00ff */
[----:B------:R0:W1:Y:S01]  /*1590*/  LDC.64 R14, c[0x4][R0] ;  /* 0x01000000000e7b82 */ /* 0x0000620000000a00 */
[----:B------:R-:W-:Y:S01]  /*15a0*/  IMAD.U32 R5, RZ, RZ, UR5 ;  /* 0x00000005ff057e24 */ /* 0x000fe2000f8e00ff */
[----:B------:R-:W-:Y:S01]  /*15b0*/  ULDC.64 UR4, c[0x4][0x70] ;  /* 0x01001c0000047ab9 */ /* 0x000fe20000000a00 */
[----:B------:R-:W-:Y:S02]  /*15c0*/  IMAD.U32 R10, RZ, RZ, UR6 ;  /* 0x00000006ff0a7e24 */ /* 0x000fe4000f8e00ff */
[----:B------:R-:W-:Y:S02]  /*15d0*/  IMAD.U32 R6, RZ, RZ, UR4 ;  /* 0x00000004ff067e24 */ /* 0x000fe4000f8e00ff */
[----:B------:R-:W-:-:S02]  /*15e0*/  IMAD.U32 R7, RZ, RZ, UR5 ;  /* 0x00000005ff077e24 */ /* 0x000fc4000f8e00ff */
[----:B------:R-:W-:Y:S02]  /*15f0*/  IMAD.U32 R11, RZ, RZ, UR7 ;  /* 0x00000007ff0b7e24 */ /* 0x000fe4000f8e00ff */
[----:B------:R-:W-:Y:S02]  /*1600*/  IMAD.MOV.U32 R8, RZ, RZ, 0x1e1 ;  /* 0x000001e1ff087424 */ /* 0x000fe400078e00ff */
[----:B------:R-:W-:Y:S02]  /*1610*/  IMAD.MOV.U32 R12, RZ, RZ, 0x1 ;  /* 0x00000001ff0c7424 */ /* 0x000fe400078e00ff */
[----:B0-----:R-:W-:-:S07]  /*1620*/  IMAD.MOV.U32 R13, RZ, RZ, RZ ;  /* 0x000000ffff0d7224 */ /* 0x001fce00078e00ff */
[----:B------:R-:W-:-:S07]  /*1630*/  LEPC R20, `(.L_x_17) ;  /* 0x000000001014794e */ /* 0x000fce0000000000 */
[----:B-1---5:R-:W-:Y:S05]  /*1640*/  CALL.ABS.NOINC R14 ;  /* 0x000000000e007343 */ /* 0x022fea0003c00000 */
.L_x_17:
[----:B------:R-:W-:-:S13]  /*1650*/  ISETP.NE.AND P0, PT, R103, 0x3, PT ;  /* 0x000000036700780c */ /* 0x000fda0003f05270 */
[----:B------:R-:W-:Y:S05]  /*1660*/  @!P0 BRA `(.L_x_18) ;  /* 0x0000000000048947 */ /* 0x000fea0003800000 */
[----:B------:R-:W-:Y:S01]  /*1670*/  BPT.TRAP 0x1 ;  /* 0x000000040000795c */ /* 0x000fe20000300000 */
.L_x_18:
[----:B------:R-:W0:Y:S01]  /*1680*/  S2UR UR5, SR_CgaCtaId ;  /* 0x00000000000579c3 */ /* 0x000e220000008800 */
[----:B------:R-:W-:Y:S01]  /*1690*/  UMOV UR4, 0x400 ;  /* 0x0000040000047882 */ /* 0x000fe20000000000 */
[----:B------:R-:W-:Y:S02]  /*16a0*/  IMAD.U32 R0, RZ, RZ, UR40 ;  /* 0x00000028ff007e24 */ /* 0x000fe4000f8e00ff */
[----:B------:R-:W-:-:S03]  /*16b0*/  IMAD.U32 R3, RZ, RZ, UR41 ;  /* 0x00000029ff037e24 */ /* 0x000fc6000f8e00ff */
[----:B------:R-:W-:Y:S01]  /*16c0*/  SHF.L.U32 R0, R0, 0x1f, RZ ;  /* 0x0000001f00007819 */ /* 0x000fe200000006ff */
[----:B0-----:R-:W-:-:S06]  /*16d0*/  ULEA UR4, UR5, UR4, 0x18 ;  /* 0x0000000405047291 */ /* 0x001fcc000f8ec03f */
[----:B------:R-:W-:-:S04]  /*16e0*/  IMAD.U32 R6, RZ, RZ, UR4 ;  /* 0x00000004ff067e24 */ /* 0x000fc8000f8e00ff */
[----:B------:R-:W-:-:S04]  /*16f0*/  IMAD R3, R3, 0x8, R6 ;  /* 0x0000000803037824 */ /* 0x000fc800078e0206 */
[----:B------:R0:W1:Y:S01]  /*1700*/  SYNCS.PHASECHK.TRANS64.TRYWAIT P1, [R3+URZ], R0 ;  /* 0x00000000030075a7 */ /* 0x000062000802017f */
[----:B------:R-:W-:Y:S05]  /*1710*/  @!P0 BRA `(.L_x_19) ;  /* 0x0000000000048947 */ /* 0x000fea0003800000 */
[----:B------:R-:W-:Y:S01]  /*1720*/  BPT.TRAP 0x1 ;  /* 0x000000040000795c */ /* 0x000fe20000300000 */
.L_x_19:
[----:B------:R-:W-:-:S05]  /*1730*/  IMAD.U32 R4, RZ, RZ, UR44 ;  /* 0x0000002cff047e24 */ /* 0x000fca000f8e00ff */
[----:B------:R-:W-:Y:S01]  /*1740*/  ISETP.GE.AND P2, PT, R4, 0x1, PT ;  /* 0x000000010400780c */ /* 0x000fe20003f46270 */
[----:B-1----:R-:W-:-:S12]  /*1750*/  @P1 BRA `(.L_x_20) ;  /* 0x0000000000081947 */ /* 0x002fd80003800000 */
[----:B------:R-:W1:Y:S02]  /*1760*/  SYNCS.PHASECHK.TRANS64.TRYWAIT P1, [R3+URZ], R0 ;  /* 0x00000000030075a7 */ /* 0x000e64000802017f */
[----:B-1----:R-:W-:Y:S05]  /*1770*/  @!P1 BRA `(.L_x_21) ;  /* 0x0000006400c89947 */ /* 0x002fea0003800000 */
.L_x_20:
[----:B------:R-:W-:Y:S05]  /*1780*/  WARPSYNC.ALL ;  /* 0x0000000000007948 */ /* 0x000fea0003800000 */
[----:B------:R-:W-:Y:S01]  /*1790*/  R2UR UR4, R6 ;  /* 0x00000000060472ca */ /* 0x000fe200000e0000 */
[----:B------:R-:W-:Y:S01]  /*17a0*/  ULEA UR5, UR41, UR45, 0xa ;  /* 0x0000002d29057291 */ /* 0x000fe2000f8e503f */
[----:B------:R-:W-:Y:S01]  /*17b0*/  WARPGROUP.ARRIVE ;  /* 0x00000000000079c5 */ /* 0x000fe20000000000 */
[----:B------:R-:W-:Y:S01]  /*17c0*/  UMOV UR9, 0x40000040 ;  /* 0x4000004000097882 */ /* 0x000fe20000000000 */
[----:B------:R-:W-:-:S04]  /*17d0*/  UMOV UR11, 0x40000040 ;  /* 0x40000040000b7882 */ /* 0x000fc80000000000 */
[----:B------:R-:W-:-:S05]  /*17e0*/  UMOV UR8, UR5 ;  /* 0x0000000500087c82 */ /* 0x000fca0008000000 */
[----:B------:R-:W-:-:S04]  /*17f0*/  UIADD3 UR4, UR4, 0x18180, URZ ;  /* 0x0001818004047890 */ /* 0x000fc8000fffe03f */
[----:B------:R-:W-:-:S04]  /*1800*/  USHF.R.U32.HI UR4, URZ, 0x4, UR4 ;  /* 0x000000043f047899 */ /* 0x000fc80008011604 */
[----:B------:R-:W-:-:S04]  /*1810*/  ULOP3.LUT UR4, UR4, 0x3fff, URZ, 0xc0, !UPT ;  /* 0x00003fff04047892 */ /* 0x000fc8000f8ec03f */
[----:B------:R-:W-:-:S04]  /*1820*/  ULOP3.LUT UR4, UR4, 0x2000000, URZ, 0xfc, !UPT ;  /* 0x0200000004047892 */ /* 0x000fc8000f8efc3f */
[----:B------:R-:W-:-:S07]  /*1830*/  ULEA UR6, UR41, UR4, 0xa ;  /* 0x0000000429067291 */ /* 0x000fce000f8e503f */
[----:B------:R-:W-:Y:S02]  /*1840*/  UMOV UR10, UR6 ;  /* 0x00000006000a7c82 */ /* 0x000fe40008000000 */
[----:B------:R-:W-:Y:S01]  /*1850*/  HGMMA.64x128x16.F32 R24, gdesc[UR8].tnspB, RZ, !UPT, gsb0 ;  /* 0x41e00000081879f0 */ /* 0x000fe2000c0008ff */
[----:B------:R-:W-:Y:S02]  /*1860*/  UIADD3 UR8, UR5, 0x2, URZ ;  /* 0x0000000205087890 */ /* 0x000fe4000fffe03f */
[----:B------:R-:W-:Y:S01]  /*1870*/  UIADD3 UR10, UR6, 0x80, URZ ;  /* 0x00000080060a7890 */ /* 0x000fe2000fffe03f */
[----:B------:R-:W-:Y:S01]  /*1880*/  UMOV UR9, 0x40000040 ;  /* 0x4000004000097882 */ /* 0x000fe20000000000 */
[----:B------:R-:W-:Y:S01]  /*1890*/  UMOV UR11, 0x40000040 ;  /* 0x40000040000b7882 */ /* 0x000fe20000000000 */
[----:B------:R-:W-:Y:S02]  /*18a0*/  WARPGROUP.DEPBAR.LE gsb0, 0x0 ;  /* 0x00008000000079c5 */ /* 0x000fe40000010000 */
[----:B------:R-:W-:-:S06]  /*18b0*/  WARPGROUP.ARRIVE ;  /* 0x00000000000079c5 */ /* 0x000fcc0000000000 */
[----:B------:R-:W-:Y:S01]  /*18c0*/  HGMMA.64x128x16.F32 R24, gdesc[UR8].tnspB, R24, gsb0 ;  /* 0x41e00000081879f0 */ /* 0x000fe20008000818 */
        /* <DEDUP_REMOVED lines=13> */
[----:B------:R-:W-:Y:S03]  /*19a0*/  HGMMA.64x128x16.F32 R24, gdesc[UR8].tnspB, R24, gsb0 ;  /* 0x41e00000081879f0 */ /* 0x000fe60008000818 */
[----:B------:R-:W-:Y:S02]  /*19b0*/  WARPGROUP.DEPBAR.LE gsb0, 0x0 ;  /* 0x00008000000079c5 */ /* 0x000fe40000010000 */
[----:B------:R-:W-:Y:S05]  /*19c0*/  @!P2 BRA `(.L_x_22) ;  /* 0x000000040028a947 */ /* 0x000fea0003800000 */
[----:B------:R-:W-:Y:S01]  /*19d0*/  UIADD3 UR5, UR41, 0x1, URZ ;  /* 0x0000000129057890 */ /* 0x000fe2000fffe03f */
[----:B01----:R-:W-:Y:S02]  /*19e0*/  IMAD.U32 R0, RZ, RZ, UR44 ;  /* 0x0000002cff007e24 */ /* 0x003fe4000f8e00ff */
[----:B------:R-:W-:Y:S01]  /*19f0*/  IMAD.U32 R3, RZ, RZ, UR41 ;  /* 0x00000029ff037e24 */ /* 0x000fe2000f8e00ff */
[----:B------:R-:W-:-:S04]  /*1a00*/  UISETP.NE.AND UP0, UPT, UR5, 0x6, UPT ;  /* 0x000000060500788c */ /* 0x000fc8000bf05270 */
[----:B------:R-:W-:Y:S02]  /*1a10*/  USEL UR6, URZ, 0x1, UP0 ;  /* 0x000000013f067887 */ /* 0x000fe40008000000 */
[----:B------:R-:W-:Y:S02]  /*1a20*/  USEL UR5, UR5, URZ, UP0 ;  /* 0x0000003f05057287 */ /* 0x000fe40008000000 */
[----:B------:R-:W-:-:S06]  /*1a30*/  ULOP3.LUT UR6, UR40, UR6, URZ, 0x3c, !UPT ;  /* 0x0000000628067292 */ /* 0x000fcc000f8e3c3f */
[----:B------:R-:W-:-:S07]  /*1a40*/  IMAD.U32 R7, RZ, RZ, UR6 ;  /* 0x00000006ff077e24 */ /* 0x000fce000f8e00ff */
.L_x_29:
[----:B------:R-:W-:Y:S05]  /*1a50*/  @!P0 BRA `(.L_x_23) ;  /* 0x0000000000048947 */ /* 0x000fea0003800000 */
[----:B------:R-:W-:Y:S01]  /*1a60*/  BPT.TRAP 0x1 ;  /* 0x000000040000795c */ /* 0x000fe20000300000 */
.L_x_23:
[----:B------:R-:W0:Y:S01]  /*1a70*/  S2UR UR7, SR_CgaCtaId ;  /* 0x00000000000779c3 */ /* 0x000e220000008800 */
[----:B------:R-:W-:Y:S01]  /*1a80*/  UMOV UR6, 0x400 ;  /* 0x0000040000067882 */ /* 0x000fe20000000000 */
[----:B------:R-:W-:Y:S01]  /*1a90*/  IMAD.U32 R5, RZ, RZ, UR5 ;  /* 0x00000005ff057e24 */ /* 0x000fe2000f8e00ff */
[----:B------:R-:W-:Y:S01]  /*1aa0*/  SHF.L.U32 R4, R7, 0x1f, RZ ;  /* 0x0000001f07047819 */ /* 0x000fe200000006ff */
[----:B0-----:R-:W-:-:S06]  /*1ab0*/  ULEA UR6, UR7, UR6, 0x18 ;  /* 0x0000000607067291 */ /* 0x001fcc000f8ec03f */
[----:B------:R-:W-:-:S04]  /*1ac0*/  IMAD.U32 R6, RZ, RZ, UR6 ;  /* 0x00000006ff067e24 */ /* 0x000fc8000f8e00ff */
[----:B------:R-:W-:-:S04]  /*1ad0*/  IMAD R5, R5, 0x8, R6 ;  /* 0x0000000805057824 */ /* 0x000fc800078e0206 */
[----:B------:R0:W1:Y:S01]  /*1ae0*/  SYNCS.PHASECHK.TRANS64.TRYWAIT P1, [R5+URZ], R4 ;  /* 0x00000004050075a7 */ /* 0x000062000802017f */
[----:B------:R-:W-:Y:S05]  /*1af0*/  @!P0 BRA `(.L_x_24) ;  /* 0x0000000000048947 */ /* 0x000fea0003800000 */
[----:B------:R-:W-:Y:S01]  /*1b00*/  BPT.TRAP 0x1 ;  /* 0x000000040000795c */ /* 0x000fe20000300000 */
.L_x_24:
[----:B-1----:R-:W-:Y:S05]  /*1b10*/  @P1 BRA `(.L_x_25) ;  /* 0x0000000000081947 */ /* 0x002fea0003800000 */
[----:B------:R-:W1:Y:S02]  /*1b20*/  SYNCS.PHASECHK.TRANS64.TRYWAIT P1, [R5+URZ], R4 ;  /* 0x00000004050075a7 */ /* 0x000e64000802017f */
[----:B-1----:R-:W-:Y:S05]  /*1b30*/  @!P1 BRA `(.L_x_26) ;  /* 0x0000006000ec9947 */ /* 0x002fea0003800000 */
.L_x_25:
[----:B------:R-:W-:Y:S01]  /*1b40*/  ULEA UR6, UR5, UR45, 0xa ;  /* 0x0000002d05067291 */ /* 0x000fe2000f8e503f */
[----:B------:R-:W-:Y:S01]  /*1b50*/  WARPGROUP.ARRIVE ;  /* 0x00000000000079c5 */ /* 0x000fe20000000000 */
[----:B------:R-:W-:Y:S01]  /*1b60*/  ULEA UR7, UR5, UR4, 0xa ;  /* 0x0000000405077291 */ /* 0x000fe2000f8e503f */
[----:B------:R-:W-:Y:S01]  /*1b70*/  UMOV UR9, 0x40000040 ;  /* 0x4000004000097882 */ /* 0x000fe20000000000 */
[----:B------:R-:W-:-:S03]  /*1b80*/  UMOV UR11, 0x40000040 ;  /* 0x40000040000b7882 */ /* 0x000fc60000000000 */
[----:B------:R-:W-:Y:S02]  /*1b90*/  UMOV UR8, UR6 ;  /* 0x0000000600087c82 */ /* 0x000fe40008000000 */
[----:B------:R-:W-:Y:S02]  /*1ba0*/  UMOV UR10, UR7 ;  /* 0x00000007000a7c82 */ /* 0x000fe40008000000 */
[----:B------:R-:W-:Y:S01]  /*1bb0*/  HGMMA.64x128x16.F32 R24, gdesc[UR8].tnspB, R24, gsb0 ;  /* 0x41e00000081879f0 */ /* 0x000fe20008000818 */
[----:B------:R-:W-:Y:S02]  /*1bc0*/  UIADD3 UR8, UR6, 0x2, URZ ;  /* 0x0000000206087890 */ /* 0x000fe4000fffe03f */
[----:B------:R-:W-:Y:S01]  /*1bd0*/  UIADD3 UR10, UR7, 0x80, URZ ;  /* 0x00000080070a7890 */ /* 0x000fe2000fffe03f */
[----:B------:R-:W-:Y:S01]  /*1be0*/  UMOV UR9, 0x40000040 ;  /* 0x4000004000097882 */ /* 0x000fe20000000000 */
[----:B------:R-:W-:Y:S01]  /*1bf0*/  UMOV UR11, 0x40000040 ;  /* 0x40000040000b7882 */ /* 0x000fe20000000000 */
[----:B------:R-:W-:-:S02]  /*1c00*/  WARPGROUP.DEPBAR.LE gsb0, 0x0 ;  /* 0x00008000000079c5 */ /* 0x000fc40000010000 */
        /* <DEDUP_REMOVED lines=18> */
[----:B------:R-:W-:Y:S01]  /*1d30*/  BPT.TRAP 0x1 ;  /* 0x000000040000795c */ /* 0x000fe20000300000 */
.L_x_27:
[----:B------:R-:W-:-:S13]  /*1d40*/  ISETP.NE.AND P1, PT, R102, RZ, PT ;  /* 0x000000ff6600720c */ /* 0x000fda0003f25270 */
[----:B01----:R-:W-:-:S04]  /*1d50*/  @P1 IMAD R4, R3, 0x8, R6 ;  /* 0x0000000803041824 */ /* 0x003fc800078e0206 */
[----:B------:R-:W-:-:S05]  /*1d60*/  @P1 VIADD R4, R4, 0x30 ;  /* 0x0000003004041836 */ /* 0x000fca0000000000 */
[----:B------:R-:W-:-:S04]  /*1d70*/  @P1 PRMT R4, R19, 0x654, R4 ;  /* 0x0000065413041816 */ /* 0x000fc80000000004 */
[----:B------:R0:W-:Y:S01]  /*1d80*/  @P1 SYNCS.ARRIVE.TRANS64.RED.A1T0 RZ, [R4+URZ], RZ ;  /* 0x000000ff04ff19a7 */ /* 0x0001e2000810043f */
[----:B------:R-:W-:-:S13]  /*1d90*/  ISETP.GT.U32.AND P1, PT, R18, 0x1, PT ;  /* 0x000000011200780c */ /* 0x000fda0003f24070 */
[----:B0-----:R-:W-:Y:S05]  /*1da0*/  @P1 BRA `(.L_x_28) ;  /* 0x0000000000041947 */ /* 0x001fea0003800000 */
[----:B------:R-:W-:Y:S01]  /*1db0*/  BPT.TRAP 0x1 ;  /* 0x000000040000795c */ /* 0x000fe20000300000 */
.L_x_28:
[----:B------:R-:W-:Y:S01]  /*1dc0*/  UIADD3 UR5, UR5, 0x1, URZ ;  /* 0x0000000105057890 */ /* 0x000fe2000fffe03f */
[C---:B------:R-:W-:Y:S01]  /*1dd0*/  ISETP.GT.AND P2, PT, R0.reuse, 0x1, PT ;  /* 0x000000010000780c */ /* 0x040fe20003f44270 */
[----:B------:R-:W-:Y:S02]  /*1de0*/  VIADD R3, R3, 0x1 ;  /* 0x0000000103037836 */ /* 0x000fe40000000000 */
[----:B------:R-:W-:Y:S01]  /*1df0*/  UISETP.NE.AND UP0, UPT, UR5, 0x6, UPT ;  /* 0x000000060500788c */ /* 0x000fe2000bf05270 */
[----:B------:R-:W-:Y:S02]  /*1e00*/  VIADD R0, R0, 0xffffffff ;  /* 0xffffffff00007836 */ /* 0x000fe40000000000 */
[C---:B------:R-:W-:Y:S01]  /*1e10*/  ISETP.NE.AND P1, PT, R3.reuse, 0x6, PT ;  /* 0x000000060300780c */ /* 0x040fe20003f25270 */
[----:B------:R-:W-:Y:S02]  /*1e20*/  USEL UR6, URZ, 0x1, UP0 ;  /* 0x000000013f067887 */ /* 0x000fe40008000000 */
[----:B------:R-:W-:Y:S01]  /*1e30*/  USEL UR5, UR5, URZ, UP0 ;  /* 0x0000003f05057287 */ /* 0x000fe20008000000 */
[----:B------:R-:W-:-:S03]  /*1e40*/  SEL R3, R3, RZ, P1 ;  /* 0x000000ff03037207 */ /* 0x000fc60000800000 */
[----:B------:R-:W-:Y:S01]  /*1e50*/  LOP3.LUT R7, R7, UR6, RZ, 0x3c, !PT ;  /* 0x0000000607077c12 */ /* 0x000fe2000f8e3cff */
[----:B------:R-:W-:Y:S07]  /*1e60*/  @P2 BRA `(.L_x_29) ;  /* 0xfffffff800f82947 */ /* 0x000fee000383ffff */
.L_x_22:
[----:B01----:R-:W0:Y:S02]  /*1e70*/  LDC R0, c[0x0][0x28c] ;  /* 0x0000a300ff007b82 */ /* 0x003e240000000800 */
[----:B0-----:R-:W-:-:S13]  /*1e80*/  ISETP.GE.AND P1, PT, R0, 0x1, PT ;  /* 0x000000010000780c */ /* 0x001fda0003f26270 */
[----:B------:R-:W-:Y:S05]  /*1e90*/  @!P1 BRA `(.L_x_30) ;  /* 0x0000000000449947 */ /* 0x000fea0003800000 */
[----:B------:R-:W-:Y:S05]  /*1ea0*/  @!P0 BRA `(.L_x_31) ;  /* 0x0000000000048947 */ /* 0x000fea0003800000 */
[----:B------:R-:W-:Y:S01]  /*1eb0*/  BPT.TRAP 0x1 ;  /* 0x000000040000795c */ /* 0x000fe20000300000 */
.L_x_31:
[----:B------:R-:W-:-:S13]  /*1ec0*/  ISETP.NE.AND P0, PT, R102, RZ, PT ;  /* 0x000000ff6600720c */ /* 0x000fda0003f05270 */
[----:B------:R-:W-:-:S05]  /*1ed0*/  VOTEU.ANY UP0, P0 ;  /* 0x00000000003f7886 */ /* 0x000fca0000000100 */
[----:B------:R-:W-:-:S06]  /*1ee0*/  @UP0 UIADD3 UR4, UR44, UR41, URZ ;  /* 0x000000292c040290 */ /* 0x000fcc000fffe03f */
[----:B------:R-:W-:Y:S02]  /*1ef0*/  IMAD.U32 R4, RZ, RZ, UR4 ;  /* 0x00000004ff047e24 */ /* 0x000fe4000f8e00ff */
[----:B------:R-:W-:Y:S02]  /*1f00*/  IMAD.U32 R3, RZ, RZ, UR4 ;  /* 0x00000004ff037e24 */ /* 0x000fe4000f8e00ff */
[----:B------:R-:W-:-:S05]  /*1f10*/  @P0 IMAD.WIDE.U32 R4, R4, -0x55555555, RZ ;  /* 0xaaaaaaab04040825 */ /* 0x000fca00078e00ff */
[----:B------:R-:W-:-:S05]  /*1f20*/  @P0 SHF.R.U32.HI R0, RZ, 0x2, R5 ;  /* 0x00000002ff000819 */ /* 0x000fca0000011605 */
[----:B------:R-:W-:-:S04]  /*1f30*/  @P0 IMAD R0, R0, -0x6, R3 ;  /* 0xfffffffa00000824 */ /* 0x000fc800078e0203 */
[----:B------:R-:W-:-:S04]  /*1f40*/  @P0 IMAD R0, R0, 0x8, R6 ;  /* 0x0000000800000824 */ /* 0x000fc800078e0206 */
[----:B------:R-:W-:-:S05]  /*1f50*/  @P0 VIADD R0, R0, 0x30 ;  /* 0x0000003000000836 */ /* 0x000fca0000000000 */
[----:B------:R-:W-:-:S04]  /*1f60*/  @P0 PRMT R0, R19, 0x654, R0 ;  /* 0x0000065413000816 */ /* 0x000fc80000000000 */
[----:B------:R0:W-:Y:S01]  /*1f70*/  @P0 SYNCS.ARRIVE.TRANS64.RED.A1T0 RZ, [R0+URZ], RZ ;  /* 0x000000ff00ff09a7 */ /* 0x0001e2000810043f */
[----:B------:R-:W-:-:S13]  /*1f80*/  ISETP.GT.U32.AND P0, PT, R18, 0x1, PT ;  /* 0x000000011200780c */ /* 0x000fda0003f04070 */
[----:B0-----:R-:W-:Y:S05]  /*1f90*/  @P0 BRA `(.L_x_30) ;  /* 0x0000000000040947 */ /* 0x001fea0003800000 */
[----:B------:R-:W-:Y:S01]  /*1fa0*/  BPT.TRAP 0x1 ;  /* 0x000000040000795c */ /* 0x000fe20000300000 */
.L_x_30:
[----:B------:R-:W-:Y:S01]  /*1fb0*/  IMAD.SHL.U32 R3, R100, 0x80, RZ ;  /* 0x0000008064037824 */ /* 0x000fe200078e00ff */
[----:B------:R-:W-:Y:S01]  /*1fc0*/  UIADD3 UR41, UR43, UR41, URZ ;  /* 0x000000292b297290 */ /* 0x000fe2000fffe03f */
[----:B------:R-:W-:Y:S01]  /*1fd0*/  SHF.R.S32.HI R13, RZ, 0x1f, R99 ;  /* 0x0000001fff0d7819 */ /* 0x000fe20000011463 */
[----:B------:R-:W-:Y:S01]  /*1fe0*/  UISETP.GE.U32.AND UP1, UPT, UR43, 0x6, UPT ;  /* 0x000000062b00788c */ /* 0x000fe2000bf26070 */
[----:B------:R-:W-:Y:S01]  /*1ff0*/  IMAD.SHL.U32 R7, R101, 0x80, RZ ;  /* 0x0000008065077824 */ /* 0x000fe200078e00ff */
[----:B------:R-:W-:Y:S01]  /*2000*/  ULDC UR7, c[0x0][0x288] ;  /* 0x0000a20000077ab9 */ /* 0x000fe20000000800 */
[C---:B------:R-:W-:Y:S01]  /*2010*/  LOP3.LUT R8, R3.reuse, 0x6, R94, 0xf8, !PT ;  /* 0x0000000603087812 */ /* 0x040fe200078ef85e */
[----:B------:R-:W-:Y:S01]  /*2020*/  UISETP.GT.U32.AND UP0, UPT, UR41, 0x5, UPT ;  /* 0x000000052900788c */ /* 0x000fe2000bf04070 */
[----:B------:R-:W-:Y:S01]  /*2030*/  ISETP.GE.AND P0, PT, R3, UR7, PT ;  /* 0x0000000703007c0c */ /* 0x000fe2000bf06270 */
[----:B------:R-:W-:Y:S01]  /*2040*/  ULDC.64 UR4, c[0x0][0x5d0] ;  /* 0x0001740000047ab9 */ /* 0x000fe20000000a00 */
[--C-:B------:R-:W-:Y:S01]  /*2050*/  SHF.R.S32.HI R9, RZ, 0x1f, R8.reuse ;  /* 0x0000001fff097819 */ /* 0x100fe20000011408 */
[----:B------:R-:W-:Y:S01]  /*2060*/  ULDC UR10, c[0x0][0x284] ;  /* 0x0000a100000a7ab9 */ /* 0x000fe20000000800 */
[----:B------:R-:W-:Y:S01]  /*2070*/  IMAD R0, R13, UR4, RZ ;  /* 0x000000040d007c24 */ /* 0x000fe2000f8e02ff */
[----:B------:R-:W-:Y:S01]  /*2080*/  UISETP.LT.U32.AND UP0, UPT, UR43, 0x6, UP0 ;  /* 0x000000062b00788c */ /* 0x000fe20008701070 */
[----:B------:R-:W-:Y:S01]  /*2090*/  ISETP.GE.OR P0, PT, R7, UR10, P0 ;  /* 0x0000000a07007c0c */ /* 0x000fe20008706670 */
[----:B------:R-:W-:Y:S01]  /*20a0*/  IMAD.WIDE.U32 R4, R99, UR4, R8 ;  /* 0x0000000463047c25 */ /* 0x000fe2000f8e0008 */
[----:B------:R-:W-:Y:S01]  /*20b0*/  ULDC.64 UR8, c[0x0][0x5c8] ;  /* 0x0001720000087ab9 */ /* 0x000fe20000000a00 */
[----:B------:R-:W-:-:S02]  /*20c0*/  USEL UR6, URZ, 0x1, !UP0 ;  /* 0x000000013f067887 */ /* 0x000fc4000c000000 */
[----:B------:R-:W-:Y:S01]  /*20d0*/  IMAD R11, R99, UR5, R0 ;  /* 0x00000005630b7c24 */ /* 0x000fe2000f8e0200 */
[----:B------:R-:W-:Y:S01]  /*20e0*/  @UP1 UIMAD.WIDE.U32 UR4, UR41, -0x55555555, URZ ;  /* 0xaaaaaaab290418a5 */ /* 0x000fe2000f8e003f */
[----:B------:R-:W-:Y:S01]  /*20f0*/  IMAD.WIDE R100, R101, 0x80, R22 ;  /* 0x0000008065647825 */ /* 0x000fe200078e0216 */
[----:B------:R-:W-:Y:S02]  /*2100*/  ULOP3.LUT UR40, UR40, UR6, URZ, 0x3c, !UPT ;  /* 0x0000000628287292 */ /* 0x000fe4000f8e3c3f */
[----:B------:R-:W-:Y:S01]  /*2110*/  @UP1 USHF.R.U32.HI UR4, URZ, 0x2, UR5 ;  /* 0x000000023f041899 */ /* 0x000fe20008011605 */
[----:B------:R-:W-:Y:S02]  /*2120*/  IMAD.IADD R5, R5, 0x1, R11 ;  /* 0x0000000105057824 */ /* 0x000fe400078e020b */
[----:B------:R-:W-:Y:S01]  /*2130*/  IMAD R11, R101, UR8, RZ ;  /* 0x00000008650b7c24 */ /* 0x000fe2000f8e02ff */
[----:B------:R-:W-:Y:S01]  /*2140*/  @UP1 ULOP3.LUT UR40, UR40, 0x1, UR4, 0x78, !UPT ;  /* 0x0000000128281892 */ /* 0x000fe2000f8e7804 */
[----:B------:R-:W-:-:S04]  /*2150*/  IMAD.WIDE.U32 R104, R100, UR8, R4 ;  /* 0x0000000864687c25 */ /* 0x000fc8000f8e0004 */
[----:B------:R-:W-:Y:S02]  /*2160*/  IMAD R11, R100, UR9, R11 ;  /* 0x00000009640b7c24 */ /* 0x000fe4000f8e020b */
[----:B------:R-:W-:Y:S01]  /*2170*/  IMAD.MOV.U32 R0, RZ, RZ, -0x1 ;  /* 0xffffffffff007424 */ /* 0x000fe200078e00ff */
[----:B------:R-:W-:Y:S06]  /*2180*/  @P0 BRA `(.L_x_32) ;  /* 0x0000004000040947 */ /* 0x000fec0003800000 */
[----:B-----5:R-:W-:Y:S01]  /*2190*/  FSETP.NEU.AND P1, PT, R89, RZ, PT ;  /* 0x000000ff5900720b */ /* 0x020fe20003f2d000 */
[----:B------:R-:W-:Y:S01]  /*21a0*/  IMAD.IADD R4, R93, 0x1, -R3 ;  /* 0x000000015d047824 */ /* 0x000fe200078e0a03 */
[----:B------:R-:W-:Y:S01]  /*21b0*/  BSSY B0, `(.L_x_32) ;  /* 0x00003fe000007945 */ /* 0x000fe20003800000 */
[----:B------:R-:W-:Y:S02]  /*21c0*/  IMAD.IADD R3, R98, 0x1, -R7 ;  /* 0x0000000162037824 */ /* 0x000fe400078e0a07 */
[----:B------:R-:W-:Y:S01]  /*21d0*/  IMAD.IADD R115, R105, 0x1, R11 ;  /* 0x0000000169737824 */ /* 0x000fe200078e020b */
[----:B------:R-:W-:-:S04]  /*21e0*/  ISETP.GT.AND P0, PT, R4, RZ, PT ;  /* 0x000000ff0400720c */ /* 0x000fc80003f04270 */
[----:B------:R-:W-:-:S03]  /*21f0*/  ISETP.GT.AND P3, PT, R3, RZ, P0 ;  /* 0x000000ff0300720c */ /* 0x000fc60000764270 */
[----:B------:R-:W-:Y:S10]  /*2200*/  @!P1 BRA `(.L_x_33) ;  /* 0x0000002c00289947 */ /* 0x000ff40003800000 */
[----:B------:R-:W0:Y:S01]  /*2210*/  LDC.64 R108, c[0x0][0x5b8] ;  /* 0x00016e00ff6c7b82 */ /* 0x000e220000000a00 */
[----:B------:R-:W-:-:S07]  /*2220*/  ULDC.64 UR4, c[0x0][0x5c0] ;  /* 0x0001700000047ab9 */ /* 0x000fce0000000a00 */
[----:B------:R-:W1:Y:S08]  /*2230*/  LDC.64 R110, c[0x0][0x5b0] ;  /* 0x00016c00ff6e7b82 */ /* 0x000e700000000a00 */
[----:B------:R-:W2:Y:S01]  /*2240*/  LDC.64 R112, c[0x0][0x5a8] ;  /* 0x00016a00ff707b82 */ /* 0x000ea20000000a00 */
[-C--:B0-----:R-:W-:Y:S02]  /*2250*/  IMAD R6, R13, R108.reuse, RZ ;  /* 0x0000006c0d067224 */ /* 0x081fe400078e02ff */
[----:B------:R-:W-:-:S04]  /*2260*/  IMAD.WIDE.U32 R106, R99, R108, R8 ;  /* 0x0000006c636a7225 */ /* 0x000fc800078e0008 */
[----:B------:R-:W-:Y:S02]  /*2270*/  IMAD R105, R99, R109, R6 ;  /* 0x0000006d63697224 */ /* 0x000fe400078e0206 */
[-C--:B-1----:R-:W-:Y:S02]  /*2280*/  IMAD R5, R101, R110.reuse, RZ ;  /* 0x0000006e65057224 */ /* 0x082fe400078e02ff */
[----:B------:R-:W-:Y:S02]  /*2290*/  IMAD.IADD R13, R107, 0x1, R105 ;  /* 0x000000016b0d7824 */ /* 0x000fe400078e0269 */
[----:B------:R-:W-:Y:S02]  /*22a0*/  IMAD.MOV.U32 R12, RZ, RZ, R106 ;  /* 0x000000ffff0c7224 */ /* 0x000fe400078e006a */
[C---:B------:R-:W-:Y:S02]  /*22b0*/  IMAD R109, R100.reuse, R111, R5 ;  /* 0x0000006f646d7224 */ /* 0x040fe400078e0205 */
[----:B------:R-:W-:-:S04]  /*22c0*/  IMAD.WIDE.U32 R6, R100, R110, R12 ;  /* 0x0000006e64067225 */ /* 0x000fc800078e000c */
[----:B------:R-:W-:Y:S01]  /*22d0*/  IMAD.IADD R5, R7, 0x1, R109 ;  /* 0x0000000107057824 */ /* 0x000fe200078e026d */
[----:B--2---:R-:W-:-:S04]  /*22e0*/  LEA R14, P1, R6, R112, 0x1 ;  /* 0x00000070060e7211 */ /* 0x004fc800078208ff */
[----:B------:R-:W-:-:S05]  /*22f0*/  LEA.HI.X R15, R6, R113, R5, 0x1, P1 ;  /* 0x00000071060f7211 */ /* 0x000fca00008f0c05 */
[----:B------:R0:W2:Y:S01]  /*2300*/  @P3 LDG.E.LTC128B.U16 R5, desc[UR38][R14.64] ;  /* 0x000000260e053981 */ /* 0x0000a2000c1e1520 */
[----:B------:R-:W-:Y:S01]  /*2310*/  IMAD.WIDE.U32 R6, R100, R110, R8 ;  /* 0x0000006e64067225 */ /* 0x000fe200078e0008 */
[----:B------:R-:W-:Y:S03]  /*2320*/  BSSY B1, `(.L_x_34) ;  /* 0x0000013000017945 */ /* 0x000fe60003800000 */
[----:B------:R-:W-:Y:S02]  /*2330*/  IMAD.IADD R7, R109, 0x1, R7 ;  /* 0x000000016d077824 */ /* 0x000fe400078e0207 */
[----:B------:R-:W-:Y:S01]  /*2340*/  IMAD.WIDE.U32 R20, R99, R108, R6 ;  /* 0x0000006c63147225 */ /* 0x000fe200078e0006 */
[----:B0-----:R-:W-:-:S03]  /*2350*/  SHF.L.U64.HI R15, R110, 0x3, R111 ;  /* 0x000000036e0f7819 */ /* 0x001fc6000001026f */
[----:B------:R-:W-:Y:S01]  /*2360*/  IMAD.IADD R7, R105, 0x1, R21 ;  /* 0x0000000169077824 */ /* 0x000fe200078e0215 */
[----:B------:R-:W-:Y:S01]  /*2370*/  LEA R6, P4, R20, R112, 0x1 ;  /* 0x0000007014067211 */ /* 0x000fe200078808ff */
[----:B------:R-:W-:-:S03]  /*2380*/  IMAD.SHL.U32 R14, R110, 0x8, RZ ;  /* 0x000000086e0e7824 */ /* 0x000fc600078e00ff */
[----:B------:R-:W-:Y:S01]  /*2390*/  LEA.HI.X R7, R20, R113, R7, 0x1, P4 ;  /* 0x0000007114077211 */ /* 0x000fe200020f0c07 */
[----:B--2---:R-:W-:-:S05]  /*23a0*/  HADD2.F32 R10, -RZ, R5.H0_H0 ;  /* 0x20000005ff0a7230 */ /* 0x004fca0000004100 */
[----:B------:R-:W-:Y:S01]  /*23b0*/  FMUL R11, R10, R89 ;  /* 0x000000590a0b7220 */ /* 0x000fe20000400000 */
[----:B------:R-:W-:-:S03]  /*23c0*/  LEA R10, P1, R104, UR4, 0x1 ;  /* 0x00000004680a7c11 */ /* 0x000fc6000f8208ff */
[----:B------:R-:W-:Y:S01]  /*23d0*/  FFMA R24, R24, R88, R11 ;  /* 0x0000005818187223 */ /* 0x000fe2000000000b */
[----:B------:R-:W-:Y:S02]  /*23e0*/  LEA.HI.X R11, R104, UR5, R115, 0x1, P1 ;  /* 0x00000005680b7c11 */ /* 0x000fe400088f0c73 */
[----:B------:R-:W-:Y:S02]  /*23f0*/  ISETP.GT.AND P1, PT, R4, 0x1, PT ;  /* 0x000000010400780c */ /* 0x000fe40003f24270 */
[----:B------:R-:W-:Y:S02]  /*2400*/  F2FP.F16.F32.PACK_AB R24, RZ, R24 ;  /* 0x00000018ff18723e */ /* 0x000fe400000000ff */
[----:B------:R-:W-:-:S03]  /*2410*/  ISETP.GT.AND P2, PT, R3, RZ, P1 ;  /* 0x000000ff0300720c */ /* 0x000fc60000f44270 */
[----:B------:R0:W-:Y:S10]  /*2420*/  @P3 STG.E.U16 desc[UR38][R10.64], R24 ;  /* 0x000000180a003986 */ /* 0x0001f4000c101526 */
[----:B------:R-:W-:Y:S05]  /*2430*/  @!P2 BRA `(.L_x_35) ;  /* 0x000000000004a947 */ /* 0x000fea0003800000 */
[----:B------:R1:W5:Y:S02]  /*2440*/  LDG.E.LTC128B.U16 R5, desc[UR38][R6.64+0x2] ;  /* 0x0000022606057981 */ /* 0x000364000c1e1520 */
.L_x_35:
[----:B------:R-:W-:Y:S05]  /*2450*/  BSYNC B1 ;  /* 0x0000000000017941 */ /* 0x000fea0003800000 */
.L_x_34:
[----:B-----5:R-:W-:Y:S01]  /*2460*/  HADD2.F32 R12, -RZ, R5.H0_H0 ;  /* 0x20000005ff0c7230 */ /* 0x020fe20000004100 */
[----:B------:R-:W-:Y:S01]  /*2470*/  ISETP.GT.AND P0, PT, R3, 0x8, P0 ;  /* 0x000000080300780c */ /* 0x000fe20000704270 */
[----:B------:R-:W-:Y:S01]  /*2480*/  IMAD.WIDE.U32 R20, R100, R110, R14 ;  /* 0x0000006e64147225 */ /* 0x000fe200078e000e */
[----:B0-----:R-:W-:-:S03]  /*2490*/  PRMT R24, R5, 0x7610, R24 ;  /* 0x0000761005187816 */ /* 0x001fc60000000018 */
[----:B------:R-:W-:Y:S01]  /*24a0*/  FMUL R12, R12, R89 ;  /* 0x000000590c0c7220 */ /* 0x000fe20000400000 */
[----:B------:R-:W-:Y:S01]  /*24b0*/  IMAD.IADD R109, R109, 0x1, R21 ;  /* 0x000000016d6d7824 */ /* 0x000fe200078e0215 */
[----:B------:R-:W-:Y:S02]  /*24c0*/  IADD3 R106, P3, R106, R20, RZ ;  /* 0x000000146a6a7210 */ /* 0x000fe40007f7e0ff */
[----:B------:R-:W-:-:S03]  /*24d0*/  FFMA R12, R25, R88, R12 ;  /* 0x00000058190c7223 */ /* 0x000fc6000000000c */
[----:B------:R-:W-:Y:S01]  /*24e0*/  IMAD.X R13, R109, 0x1, R13, P3 ;  /* 0x000000016d0d7824 */ /* 0x000fe200018e060d */
[C---:B------:R-:W-:Y:S02]  /*24f0*/  LEA R14, P3, R106.reuse, R112, 0x1 ;  /* 0x000000706a0e7211 */ /* 0x040fe400078608ff */
[----:B------:R-:W-:Y:S02]  /*2500*/  F2FP.F16.F32.PACK_AB R12, RZ, R12 ;  /* 0x0000000cff0c723e */ /* 0x000fe400000000ff */
[----:B------:R-:W-:Y:S02]  /*2510*/  LEA.HI.X R15, R106, R113, R13, 0x1, P3 ;  /* 0x000000716a0f7211 */ /* 0x000fe400018f0c0d */
[----:B------:R-:W-:-:S05]  /*2520*/  PRMT R21, R12, 0x7610, R21 ;  /* 0x000076100c157816 */ /* 0x000fca0000000015 */
[----:B------:R0:W-:Y:S04]  /*2530*/  @P2 STG.E.U16 desc[UR38][R10.64+0x2], R21 ;  /* 0x000002150a002986 */ /* 0x0001e8000c101526 */
[----:B------:R-:W2:Y:S01]  /*2540*/  @P0 LDG.E.LTC128B.U16 R24, desc[UR38][R14.64] ;  /* 0x000000260e180981 */ /* 0x000ea2000c1e1520 */
[----:B------:R-:W-:Y:S01]  /*2550*/  IADD3 R20, P2, R8, R20, RZ ;  /* 0x0000001408147210 */ /* 0x000fe20007f5e0ff */
[----:B------:R-:W-:Y:S01]  /*2560*/  BSSY B1, `(.L_x_36) ;  /* 0x0000011000017945 */ /* 0x000fe20003800000 */
[C---:B------:R-:W-:Y:S02]  /*2570*/  SHF.L.U64.HI R13, R90.reuse, 0x1, R91 ;  /* 0x000000015a0d7819 */ /* 0x040fe4000001025b */
[----:B------:R-:W-:Y:S01]  /*2580*/  ISETP.GT.AND P1, PT, R3, 0x8, P1 ;  /* 0x000000080300780c */ /* 0x000fe20000f24270 */
[----:B0-----:R-:W-:Y:S01]  /*2590*/  IMAD.X R21, R9, 0x1, R109, P2 ;  /* 0x0000000109157824 */ /* 0x001fe200010e066d */
[----:B------:R-:W-:Y:S01]  /*25a0*/  LEA R12, P2, R90, R10, 0x1 ;  /* 0x0000000a5a0c7211 */ /* 0x000fe200078408ff */
[----:B------:R-:W-:-:S04]  /*25b0*/  IMAD.WIDE.U32 R20, R99, R108, R20 ;  /* 0x0000006c63147225 */ /* 0x000fc800078e0014 */
[----:B------:R-:W-:Y:S02]  /*25c0*/  IMAD.X R13, R13, 0x1, R11, P2 ;  /* 0x000000010d0d7824 */ /* 0x000fe400010e060b */
[----:B------:R-:W-:Y:S02]  /*25d0*/  IMAD.IADD R9, R105, 0x1, R21 ;  /* 0x0000000169097824 */ /* 0x000fe400078e0215 */
[----:B--2---:R-:W-:-:S05]  /*25e0*/  HADD2.F32 R8, -RZ, R24.H0_H0 ;  /* 0x20000018ff087230 */ /* 0x004fca0000004100 */
[----:B------:R-:W-:Y:S01]  /*25f0*/  FMUL R5, R8, R89 ;  /* 0x0000005908057220 */ /* 0x000fe20000400000 */
[----:B------:R-:W-:-:S03]  /*2600*/  LEA R8, P3, R20, R112, 0x1 ;  /* 0x0000007014087211 */ /* 0x000fc600078608ff */
[----:B------:R-:W-:Y:S01]  /*2610*/  FFMA R5, R26, R88, R5 ;  /* 0x000000581a057223 */ /* 0x000fe20000000005 */
[----:B------:R-:W-:-:S04]  /*2620*/  LEA.HI.X R9, R20, R113, R9, 0x1, P3 ;  /* 0x0000007114097211 */ /* 0x000fc800018f0c09 */
[----:B------:R-:W-:-:S05]  /*2630*/  F2FP.F16.F32.PACK_AB R5, RZ, R5 ;  /* 0x00000005ff05723e */ /* 0x000fca00000000ff */
[----:B------:R0:W-:Y:S01]  /*2640*/  @P0 STG.E.U16 desc[UR38][R12.64], R5 ;  /* 0x000000050c000986 */ /* 0x0001e2000c101526 */
[----:B------:R-:W-:Y:S05]  /*2650*/  @!P1 BRA `(.L_x_37) ;  /* 0x0000000000049947 */ /* 0x000fea0003800000 */
[----:B------:R2:W5:Y:S02]  /*2660*/  LDG.E.LTC128B.U16 R24, desc[UR38][R8.64+0x2] ;  /* 0x0000022608187981 */ /* 0x000564000c1e1520 */
.L_x_37:
[----:B------:R-:W-:Y:S05]  /*2670*/  BSYNC B1 ;  /* 0x0000000000017941 */ /* 0x000fea0003800000 */
.L_x_36:
[----:B-----5:R-:W-:Y:S01]  /*2680*/  HADD2.F32 R14, -RZ, R24.H0_H0 ;  /* 0x20000018ff0e7230 */ /* 0x020fe20000004100 */
[----:B------:R-:W-:Y:S01]  /*2690*/  ISETP.GT.AND P0, PT, R4, 0x8, PT ;  /* 0x000000080400780c */ /* 0x000fe20003f04270 */
[----:B------:R-:W-:Y:S03]  /*26a0*/  BSSY B1, `(.L_x_38) ;  /* 0x0000008000017945 */ /* 0x000fe60003800000 */
[----:B------:R-:W-:Y:S01]  /*26b0*/  FMUL R14, R14, R89 ;  /* 0x000000590e0e7220 */ /* 0x000fe20000400000 */
[----:B------:R-:W-:-:S03]  /*26c0*/  ISETP.GT.AND P2, PT, R3, RZ, P0 ;  /* 0x000000ff0300720c */ /* 0x000fc60000744270 */
[----:B------:R-:W-:-:S05]  /*26d0*/  FFMA R14, R27, R88, R14 ;  /* 0x000000581b0e7223 */ /* 0x000fca000000000e */
[----:B------:R-:W-:-:S05]  /*26e0*/  F2FP.F16.F32.PACK_AB R14, RZ, R14 ;  /* 0x0000000eff0e723e */ /* 0x000fca00000000ff */
[----:B------:R3:W-:Y:S01]  /*26f0*/  @P1 STG.E.U16 desc[UR38][R12.64+0x2], R14 ;  /* 0x0000020e0c001986 */ /* 0x0007e2000c101526 */
[----:B------:R-:W-:Y:S05]  /*2700*/  @!P2 BRA `(.L_x_39) ;  /* 0x000000000004a947 */ /* 0x000fea0003800000 */
[----:B------:R4:W5:Y:S02]  /*2710*/  LDG.E.LTC128B.U16 R24, desc[UR38][R6.64+0x10] ;  /* 0x0000102606187981 */ /* 0x000964000c1e1520 */
.L_x_39:
[----:B------:R-:W-:Y:S05]  /*2720*/  BSYNC B1 ;  /* 0x0000000000017941 */ /* 0x000fea0003800000 */
.L_x_38:
[----:B---3-5:R-:W-:Y:S01]  /*2730*/  HADD2.F32 R14, -RZ, R24.H0_H0 ;  /* 0x20000018ff0e7230 */ /* 0x028fe20000004100 */
[----:B------:R-:W-:Y:S01]  /*2740*/  ISETP.GT.AND P1, PT, R4, 0x9, PT ;  /* 0x000000090400780c */ /* 0x000fe20003f24270 */
[----:B------:R-:W-:Y:S03]  /*2750*/  BSSY B1, `(.L_x_40) ;  /* 0x0000008000017945 */ /* 0x000fe60003800000 */
[----:B0-----:R-:W-:Y:S01]  /*2760*/  FMUL R5, R14, R89 ;  /* 0x000000590e057220 */ /* 0x001fe20000400000 */
[----:B------:R-:W-:-:S03]  /*2770*/  ISETP.GT.AND P3, PT, R3, RZ, P1 ;  /* 0x000000ff0300720c */ /* 0x000fc60000f64270 */
[----:B------:R-:W-:-:S05]  /*2780*/  FFMA R5, R28, R88, R5 ;  /* 0x000000581c057223 */ /* 0x000fca0000000005 */
[----:B------:R-:W-:-:S05]  /*2790*/  F2FP.F16.F32.PACK_AB R5, RZ, R5 ;  /* 0x00000005ff05723e */ /* 0x000fca00000000ff */
[----:B------:R0:W-:Y:S01]  /*27a0*/  @P2 STG.E.U16 desc[UR38][R10.64+0x10], R5 ;  /* 0x000010050a002986 */ /* 0x0001e2000c101526 */
[----:B------:R-:W-:Y:S05]  /*27b0*/  @!P3 BRA `(.L_x_41) ;  /* 0x000000000004b947 */ /* 0x000fea0003800000 */
[----:B------:R3:W5:Y:S02]  /*27c0*/  LDG.E.LTC128B.U16 R24, desc[UR38][R6.64+0x12] ;  /* 0x0000122606187981 */ /* 0x000764000c1e1520 */
.L_x_41:
[----:B------:R-:W-:Y:S05]  /*27d0*/  BSYNC B1 ;  /* 0x0000000000017941 */ /* 0x000fea0003800000 */
.L_x_40:
[----:B-----5:R-:W-:Y:S01]  /*27e0*/  HADD2.F32 R14, -RZ, R24.H0_H0 ;  /* 0x20000018ff0e7230 */ /* 0x020fe20000004100 */
[----:B------:R-:W-:Y:S01]  /*27f0*/  ISETP.GT.AND P0, PT, R3, 0x8, P0 ;  /* 0x000000080300780c */ /* 0x000fe20000704270 */
[----:B------:R-:W-:Y:S03]  /*2800*/  BSSY B1, `(.L_x_42) ;  /* 0x0000007000017945 */ /* 0x000fe60003800000 */
[----:B------:R-:W-:-:S04]  /*2810*/  FMUL R14, R14, R89 ;  /* 0x000000590e0e7220 */ /* 0x000fc80000400000 */
[----:B------:R-:W-:-:S05]  /*2820*/  FFMA R14, R29, R88, R14 ;  /* 0x000000581d0e7223 */ /* 0x000fca000000000e */
[----:B------:R-:W-:-:S05]  /*2830*/  F2FP.F16.F32.PACK_AB R14, RZ, R14 ;  /* 0x0000000eff0e723e */ /* 0x000fca00000000ff */
[----:B------:R0:W-:Y:S01]  /*2840*/  @P3 STG.E.U16 desc[UR38][R10.64+0x12], R14 ;  /* 0x0000120e0a003986 */ /* 0x0001e2000c101526 */
[----:B------:R-:W-:Y:S05]  /*2850*/  @!P0 BRA `(.L_x_43) ;  /* 0x0000000000048947 */ /* 0x000fea0003800000 */
[----:B------:R0:W5:Y:S02]  /*2860*/  LDG.E.LTC128B.U16 R24, desc[UR38][R8.64+0x10] ;  /* 0x0000102608187981 */ /* 0x000164000c1e1520 */
.L_x_43:
[----:B------:R-:W-:Y:S05]  /*2870*/  BSYNC B1 ;  /* 0x0000000000017941 */ /* 0x000fea0003800000 */
.L_x_42:
[----:B0----5:R-:W-:Y:S01]  /*2880*/  HADD2.F32 R14, -RZ, R24.H0_H0 ;  /* 0x20000018ff0e7230 */ /* 0x021fe20000004100 */
        /* <DEDUP_REMOVED lines=8> */
.L_x_45:
[----:B------:R-:W-:Y:S05]  /*2910*/  BSYNC B1 ;  /* 0x0000000000017941 */ /* 0x000fea0003800000 */
.L_x_44:
        /* <DEDUP_REMOVED lines=10> */
.L_x_47:
[----:B------:R-:W-:Y:S05]  /*29c0*/  BSYNC B1 ;  /* 0x0000000000017941 */ /* 0x000fea0003800000 */
.L_x_46:
[----:B0----5:R-:W-:Y:S01]  /*29d0*/  HADD2.F32 R14, -RZ, R24.H0_H0 ;  /* 0x20000018ff0e7230 */ /* 0x021fe20000004100 */
        /* <DEDUP_REMOVED lines=9> */
.L_x_49:
[----:B------:R-:W-:Y:S05]  /*2a70*/  BSYNC B1 ;  /* 0x0000000000017941 */ /* 0x000fea0003800000 */
.L_x_48:
        /* <DEDUP_REMOVED lines=9> */
.L_x_51:
[----:B------:R-:W-:Y:S05]  /*2b10*/  BSYNC B1 ;  /* 0x0000000000017941 */ /* 0x000fea0003800000 */
.L_x_50:
        /* <DEDUP_REMOVED lines=9> */
.L_x_53:
[----:B------:R-:W-:Y:S05]  /*2bb0*/  BSYNC B1 ;  /* 0x0000000000017941 */ /* 0x000fea0003800000 */
.L_x_52:
        /* <DEDUP_REMOVED lines=10> */
.L_x_55:
[----:B------:R-:W-:Y:S05]  /*2c60*/  BSYNC B1 ;  /* 0x0000000000017941 */ /* 0x000fea0003800000 */
.L_x_54:
        /* <DEDUP_REMOVED lines=10> */
.L_x_57:
[----:B------:R-:W-:Y:S05]  /*2d10*/  BSYNC B1 ;  /* 0x0000000000017941 */ /* 0x000fea0003800000 */
.L_x_56:
        /* <DEDUP_REMOVED lines=9> */
.L_x_59:
[----:B------:R-:W-:Y:S05]  /*2db0*/  BSYNC B1 ;  /* 0x0000000000017941 */ /* 0x000fea0003800000 */
.L_x_58:
        /* <DEDUP_REMOVED lines=9> */
.L_x_61:
[----:B------:R-:W-:Y:S05]  /*2e50*/  BSYNC B1 ;  /* 0x0000000000017941 */ /* 0x000fea0003800000 */
.L_x_60:
        /* <DEDUP_REMOVED lines=10> */
.L_x_63:
[----:B------:R-:W-:Y:S05]  /*2f00*/  BSYNC B1 ;  /* 0x0000000000017941 */ /* 0x000fea0003800000 */
.L_x_62:
        /* <DEDUP_REMOVED lines=10> */
.L_x_65:
[----:B------:R-:W-:Y:S05]  /*2fb0*/  BSYNC B1 ;  /* 0x0000000000017941 */ /* 0x000fea0003800000 */
.L_x_64:
        /* <DEDUP_REMOVED lines=9> */
.L_x_67:
[----:B------:R-:W-:Y:S05]  /*3050*/  BSYNC B1 ;  /* 0x0000000000017941 */ /* 0x000fea0003800000 */
.L_x_66:
        /* <DEDUP_REMOVED lines=9> */
.L_x_69:
[----:B------:R-:W-:Y:S05]  /*30f0*/  BSYNC B1 ;  /* 0x0000000000017941 */ /* 0x000fea0003800000 */
.L_x_68:
        /* <DEDUP_REMOVED lines=10> */
.L_x_71:
[----:B------:R-:W-:Y:S05]  /*31a0*/  BSYNC B1 ;  /* 0x0000000000017941 */ /* 0x000fea0003800000 */
.L_x_70:
        /* <DEDUP_REMOVED lines=10> */
.L_x_73:
[----:B------:R-:W-:Y:S05]  /*3250*/  BSYNC B1 ;  /* 0x0000000000017941 */ /* 0x000fea0003800000 */
.L_x_72:
        /* <DEDUP_REMOVED lines=9> */
.L_x_75:
[----:B------:R-:W-:Y:S05]  /*32f0*/  BSYNC B1 ;  /* 0x0000000000017941 */ /* 0x000fea0003800000 */
.L_x_74:
        /* <DEDUP_REMOVED lines=9> */
.L_x_77:
[----:B------:R-:W-:Y:S05]  /*3390*/  BSYNC B1 ;  /* 0x0000000000017941 */ /* 0x000fea0003800000 */
.L_x_76:
        /* <DEDUP_REMOVED lines=10> */
.L_x_79:
[----:B------:R-:W-:Y:S05]  /*3440*/  BSYNC B1 ;  /* 0x0000000000017941 */ /* 0x000fea0003800000 */
.L_x_78:
        /* <DEDUP_REMOVED lines=10> */
.L_x_81:
[----:B------:R-:W-:Y:S05]  /*34f0*/  BSYNC B1 ;  /* 0x0000000000017941 */ /* 0x000fea0003800000 */
.L_x_80:
        /* <DEDUP_REMOVED lines=9> */
.L_x_83:
[----:B------:R-:W-:Y:S05]  /*3590*/  BSYNC B1 ;  /* 0x0000000000017941 */ /* 0x000fea0003800000 */
.L_x_82:
        /* <DEDUP_REMOVED lines=9> */
.L_x_85:
[----:B------:R-:W-:Y:S05]  /*3630*/  BSYNC B1 ;  /* 0x0000000000017941 */ /* 0x000fea0003800000 */
.L_x_84:
        /* <DEDUP_REMOVED lines=10> */
.L_x_87:
[----:B------:R-:W-:Y:S05]  /*36e0*/  BSYNC B1 ;  /* 0x0000000000017941 */ /* 0x000fea0003800000 */
.L_x_86:
        /* <DEDUP_REMOVED lines=10> */
.L_x_89:
[----:B------:R-:W-:Y:S05]  /*3790*/  BSYNC B1 ;  /* 0x0000000000017941 */ /* 0x000fea0003800000 */
.L_x_88:
        /* <DEDUP_REMOVED lines=9> */
.L_x_91:
[----:B------:R-:W-:Y:S05]  /*3830*/  BSYNC B1 ;  /* 0x0000000000017941 */ /* 0x000fea0003800000 */
.L_x_90:
        /* <DEDUP_REMOVED lines=9> */
.L_x_93:
[----:B------:R-:W-:Y:S05]  /*38d0*/  BSYNC B1 ;  /* 0x0000000000017941 */ /* 0x000fea0003800000 */
.L_x_92:
        /* <DEDUP_REMOVED lines=10> */
.L_x_95:
[----:B------:R-:W-:Y:S05]  /*3980*/  BSYNC B1 ;  /* 0x0000000000017941 */ /* 0x000fea0003800000 */
.L_x_94:
        /* <DEDUP_REMOVED lines=10> */
.L_x_97:
[----:B------:R-:W-:Y:S05]  /*3a30*/  BSYNC B1 ;  /* 0x0000000000017941 */ /* 0x000fea0003800000 */
.L_x_96:
        /* <DEDUP_REMOVED lines=9> */
.L_x_99:
[----:B------:R-:W-:Y:S05]  /*3ad0*/  BSYNC B1 ;  /* 0x0000000000017941 */ /* 0x000fea0003800000 */
.L_x_98:
        /* <DEDUP_REMOVED lines=9> */
.L_x_101:
[----:B------:R-:W-:Y:S05]  /*3b70*/  BSYNC B1 ;  /* 0x0000000000017941 */ /* 0x000fea0003800000 */
.L_x_100:
        /* <DEDUP_REMOVED lines=10> */
.L_x_103:
[----:B------:R-:W-:Y:S05]  /*3c20*/  BSYNC B1 ;  /* 0x0000000000017941 */ /* 0x000fea0003800000 */
.L_x_102:
        /* <DEDUP_REMOVED lines=10> */
.L_x_105:
[----:B------:R-:W-:Y:S05]  /*3cd0*/  BSYNC B1 ;  /* 0x0000000000017941 */ /* 0x000fea0003800000 */
.L_x_104:
        /* <DEDUP_REMOVED lines=9> */
.L_x_107:
[----:B------:R-:W-:Y:S05]  /*3d70*/  BSYNC B1 ;  /* 0x0000000000017941 */ /* 0x000fea0003800000 */
.L_x_106:
        /* <DEDUP_REMOVED lines=9> */
.L_x_109:
[----:B------:R-:W-:Y:S05]  /*3e10*/  BSYNC B1 ;  /* 0x0000000000017941 */ /* 0x000fea0003800000 */
.L_x_108:
        /* <DEDUP_REMOVED lines=10> */
.L_x_111:
[----:B------:R-:W-:Y:S05]  /*3ec0*/  BSYNC B1 ;  /* 0x0000000000017941 */ /* 0x000fea0003800000 */
.L_x_110:
        /* <DEDUP_REMOVED lines=10> */
.L_x_113:
[----:B------:R-:W-:Y:S05]  /*3f70*/  BSYNC B1 ;  /* 0x0000000000017941 */ /* 0x000fea0003800000 */
.L_x_112:
        /* <DEDUP_REMOVED lines=9> */
.L_x_115:
[----:B------:R-:W-:Y:S05]  /*4010*/  BSYNC B1 ;  /* 0x0000000000017941 */ /* 0x000fea0003800000 */
.L_x_114:
        /* <DEDUP_REMOVED lines=9> */
.L_x_117:
[----:B------:R-:W-:Y:S05]  /*40b0*/  BSYNC B1 ;  /* 0x0000000000017941 */ /* 0x000fea0003800000 */
.L_x_116:
        /* <DEDUP_REMOVED lines=10> */
.L_x_119:
[----:B------:R-:W-:Y:S05]  /*4160*/  BSYNC B1 ;  /* 0x0000000000017941 */ /* 0x000fea0003800000 */
.L_x_118:
        /* <DEDUP_REMOVED lines=10> */
.L_x_121:
[----:B------:R-:W-:Y:S05]  /*4210*/  BSYNC B1 ;  /* 0x0000000000017941 */ /* 0x000fea0003800000 */
.L_x_120:
        /* <DEDUP_REMOVED lines=9> */
.L_x_123:
[----:B------:R-:W-:Y:S05]  /*42b0*/  BSYNC B1 ;  /* 0x0000000000017941 */ /* 0x000fea0003800000 */
.L_x_122:
        /* <DEDUP_REMOVED lines=9> */
.L_x_125:
[----:B------:R-:W-:Y:S05]  /*4350*/  BSYNC B1 ;  /* 0x0000000000017941 */ /* 0x000fea0003800000 */
.L_x_124:
        /* <DEDUP_REMOVED lines=10> */
.L_x_127:
[----:B------:R-:W-:Y:S05]  /*4400*/  BSYNC B1 ;  /* 0x0000000000017941 */ /* 0x000fea0003800000 */
.L_x_126:
        /* <DEDUP_REMOVED lines=10> */
.L_x_129:
[----:B------:R-:W-:Y:S05]  /*44b0*/  BSYNC B1 ;  /* 0x0000000000017941 */ /* 0x000fea0003800000 */
.L_x_128:
        /* <DEDUP_REMOVED lines=9> */
.L_x_131:
[----:B------:R-:W-:Y:S05]  /*4550*/  BSYNC B1 ;  /* 0x0000000000017941 */ /* 0x000fea0003800000 */
.L_x_130:
        /* <DEDUP_REMOVED lines=9> */
.L_x_133:
[----:B------:R-:W-:Y:S05]  /*45f0*/  BSYNC B1 ;  /* 0x0000000000017941 */ /* 0x000fea0003800000 */
.L_x_132:
        /* <DEDUP_REMOVED lines=10> */
.L_x_135:
[----:B------:R-:W-:Y:S05]  /*46a0*/  BSYNC B1 ;  /* 0x0000000000017941 */ /* 0x000fea0003800000 */
.L_x_134:
        /* <DEDUP_REMOVED lines=10> */
.L_x_137:
[----:B------:R-:W-:Y:S05]  /*4750*/  BSYNC B1 ;  /* 0x0000000000017941 */ /* 0x000fea0003800000 */
.L_x_136:
        /* <DEDUP_REMOVED lines=9> */
.L_x_139:
[----:B------:R-:W-:Y:S05]  /*47f0*/  BSYNC B1 ;  /* 0x0000000000017941 */ /* 0x000fea0003800000 */
.L_x_138:
        /* <DEDUP_REMOVED lines=9> */
.L_x_141:
[----:B------:R-:W-:Y:S05]  /*4890*/  BSYNC B1 ;  /* 0x0000000000017941 */ /* 0x000fea0003800000 */
.L_x_140:
        /* <DEDUP_REMOVED lines=10> */
.L_x_143:
[----:B------:R-:W-:Y:S05]  /*4940*/  BSYNC B1 ;  /* 0x0000000000017941 */ /* 0x000fea0003800000 */
.L_x_142:
        /* <DEDUP_REMOVED lines=10> */
.L_x_145:
[----:B------:R-:W-:Y:S05]  /*49f0*/  BSYNC B1 ;  /* 0x0000000000017941 */ /* 0x000fea0003800000 */
.L_x_144:
        /* <DEDUP_REMOVED lines=9> */
.L_x_147:
[----:B------:R-:W-:Y:S05]  /*4a90*/  BSYNC B1 ;  /* 0x0000000000017941 */ /* 0x000fea0003800000 */
.L_x_146:
        /* <DEDUP_REMOVED lines=9> */
.L_x_149:
[----:B------:R-:W-:Y:S05]  /*4b30*/  BSYNC B1 ;  /* 0x0000000000017941 */ /* 0x000fea0003800000 */
.L_x_148:
        /* <DEDUP_REMOVED lines=10> */
.L_x_151:
[----:B------:R-:W-:Y:S05]  /*4be0*/  BSYNC B1 ;  /* 0x0000000000017941 */ /* 0x000fea0003800000 */
.L_x_150:
[----:B0----5:R-:W-:Y:S01]  /*4bf0*/  HADD2.F32 R14, -RZ, R24.H0_H0 ;  /* 0x20000018ff0e7230 */ /* 0x021fe20000004100 */
[----:B------:R-:W-:Y:S01]  /*4c00*/  ISETP.GT.AND P1, PT, R4, 0x79, PT ;  /* 0x000000790400780c */ /* 0x000fe20003f24270 */
[----:B------:R-:W-:Y:S01]  /*4c10*/  @P2 IMAD.MOV.U32 R4, RZ, RZ, R10 ;  /* 0x000000ffff042224 */ /* 0x000fe200078e000a */
[----:B------:R-:W-:Y:S02]  /*4c20*/  BSSY B1, `(.L_x_152) ;  /* 0x000000a000017945 */ /* 0x000fe40003800000 */
[----:B------:R-:W-:Y:S01]  /*4c30*/  FMUL R5, R14, R89 ;  /* 0x000000590e057220 */ /* 0x000fe20000400000 */
[----:B------:R-:W-:-:S03]  /*4c40*/  ISETP.GT.AND P3, PT, R3, RZ, P1 ;  /* 0x000000ff0300720c */ /* 0x000fc60000f64270 */
[----:B------:R-:W-:-:S05]  /*4c50*/  FFMA R5, R84, R88, R5 ;  /* 0x0000005854057223 */ /* 0x000fca0000000005 */
[----:B------:R-:W-:-:S04]  /*4c60*/  F2FP.F16.F32.PACK_AB R5, RZ, R5 ;  /* 0x00000005ff05723e */ /* 0x000fc800000000ff */
[----:B------:R-:W-:Y:S01]  /*4c70*/  PRMT R14, R5, 0x7610, R14 ;  /* 0x00007610050e7816 */ /* 0x000fe2000000000e */
[----:B------:R-:W-:-:S05]  /*4c80*/  @P2 IMAD.MOV.U32 R5, RZ, RZ, R11 ;  /* 0x000000ffff052224 */ /* 0x000fca00078e000b */
[----:B------:R0:W-:Y:S01]  /*4c90*/  @P2 STG.E.U16 desc[UR38][R4.64+0xf0], R14 ;  /* 0x0000f00e04002986 */ /* 0x0001e2000c101526 */
[----:B------:R-:W-:Y:S05]  /*4ca0*/  @!P3 BRA `(.L_x_153) ;  /* 0x000000000004b947 */ /* 0x000fea0003800000 */
[----:B------:R0:W5:Y:S02]  /*4cb0*/  LDG.E.LTC128B.U16 R24, desc[UR38][R6.64+0xf2] ;  /* 0x0000f22606187981 */ /* 0x000164000c1e1520 */
.L_x_153:
[----:B------:R-:W-:Y:S05]  /*4cc0*/  BSYNC B1 ;  /* 0x0000000000017941 */ /* 0x000fea0003800000 */
.L_x_152:
        /* <DEDUP_REMOVED lines=9> */
.L_x_155:
[----:B------:R-:W-:Y:S05]  /*4d60*/  BSYNC B1 ;  /* 0x0000000000017941 */ /* 0x000fea0003800000 */
.L_x_154:
[----:B0----5:R-:W-:Y:S01]  /*4d70*/  HADD2.F32 R4, -RZ, R24.H0_H0 ;  /* 0x20000018ff047230 */ /* 0x021fe20000004100 */
[----:B------:R-:W-:Y:S01]  /*4d80*/  ISETP.GT.AND P1, PT, R3, 0x8, P1 ;  /* 0x000000080300780c */ /* 0x000fe20000f24270 */
[----:B------:R-:W-:Y:S03]  /*4d90*/  BSSY B1, `(.L_x_156) ;  /* 0x000000a000017945 */ /* 0x000fe60003800000 */
[----:B------:R-:W-:Y:S01]  /*4da0*/  FMUL R5, R4, R89 ;  /* 0x0000005904057220 */ /* 0x000fe20000400000 */
[----:B------:R-:W-:-:S03]  /*4db0*/  @P0 IMAD.MOV.U32 R4, RZ, RZ, R12 ;  /* 0x000000ffff040224 */ /* 0x000fc600078e000c */
[----:B------:R-:W-:-:S05]  /*4dc0*/  FFMA R5, R86, R88, R5 ;  /* 0x0000005856057223 */ /* 0x000fca0000000005 */
[----:B------:R-:W-:-:S04]  /*4dd0*/  F2FP.F16.F32.PACK_AB R5, RZ, R5 ;  /* 0x00000005ff05723e */ /* 0x000fc800000000ff */
[----:B-1-34-:R-:W-:Y:S01]  /*4de0*/  PRMT R6, R5, 0x7610, R6 ;  /* 0x0000761005067816 */ /* 0x01afe20000000006 */
[----:B------:R-:W-:-:S05]  /*4df0*/  @P0 IMAD.MOV.U32 R5, RZ, RZ, R13 ;  /* 0x000000ffff050224 */ /* 0x000fca00078e000d */
[----:B------:R0:W-:Y:S01]  /*4e00*/  @P0 STG.E.U16 desc[UR38][R4.64+0xf0], R6 ;  /* 0x0000f00604000986 */ /* 0x0001e2000c101526 */
[----:B------:R-:W-:Y:S05]  /*4e10*/  @!P1 BRA `(.L_x_157) ;  /* 0x0000000000049947 */ /* 0x000fea0003800000 */
[----:B------:R1:W5:Y:S02]  /*4e20*/  LDG.E.LTC128B.U16 R24, desc[UR38][R8.64+0xf2] ;  /* 0x0000f22608187981 */ /* 0x000364000c1e1520 */
.L_x_157:
[----:B------:R-:W-:Y:S05]  /*4e30*/  BSYNC B1 ;  /* 0x0000000000017941 */ /* 0x000fea0003800000 */
.L_x_156:
[----:B------:R-:W-:Y:S05]  /*4e40*/  @!P1 BRA `(.L_x_158) ;  /* 0x0000001000d09947 */ /* 0x000fea0003800000 */
[----:B-----5:R-:W-:-:S05]  /*4e50*/  HADD2.F32 R24, -RZ, R24.H0_H0 ;  /* 0x20000018ff187230 */ /* 0x020fca0000004100 */
[----:B------:R-:W-:-:S04]  /*4e60*/  FMUL R24, R24, R89 ;  /* 0x0000005918187220 */ /* 0x000fc80000400000 */
[----:B------:R-:W-:-:S05]  /*4e70*/  FFMA R24, R87, R88, R24 ;  /* 0x0000005857187223 */ /* 0x000fca0000000018 */
[----:B------:R-:W-:-:S05]  /*4e80*/  F2FP.F16.F32.PACK_AB R24, RZ, R24 ;  /* 0x00000018ff18723e */ /* 0x000fca00000000ff */
[----:B------:R3:W-:Y:S01]  /*4e90*/  STG.E.U16 desc[UR38][R12.64+0xf2], R24 ;  /* 0x0000f2180c007986 */ /* 0x0007e2000c101526 */
[----:B------:R-:W-:Y:S05]  /*4ea0*/  BRA `(.L_x_158) ;  /* 0x0000001000b87947 */ /* 0x000fea0003800000 */
.L_x_33:
[----:B------:R-:W-:Y:S01]  /*4eb0*/  ISETP.GT.AND P2, PT, R4, 0x1, PT ;  /* 0x000000010400780c */ /* 0x000fe20003f44270 */
[----:B------:R-:W-:Y:S01]  /*4ec0*/  ULDC.64 UR4, c[0x0][0x5c0] ;  /* 0x0001700000047ab9 */ /* 0x000fe20000000a00 */
[-C--:B------:R-:W-:Y:S01]  /*4ed0*/  FMUL R24, R24, R88.reuse ;  /* 0x0000005818187220 */ /* 0x080fe20000400000 */
[-C--:B------:R-:W-:Y:S01]  /*4ee0*/  FMUL R25, R25, R88.reuse ;  /* 0x0000005819197220 */ /* 0x080fe20000400000 */
[----:B------:R-:W-:Y:S01]  /*4ef0*/  ISETP.GT.AND P1, PT, R3, RZ, P2 ;  /* 0x000000ff0300720c */ /* 0x000fe20001724270 */
[-C--:B------:R-:W-:Y:S01]  /*4f00*/  FMUL R26, R26, R88.reuse ;  /* 0x000000581a1a7220 */ /* 0x080fe20000400000 */
[----:B------:R-:W-:Y:S01]  /*4f10*/  LEA R6, P4, R104, UR4, 0x1 ;  /* 0x0000000468067c11 */ /* 0x000fe2000f8808ff */
[----:B------:R-:W-:Y:S01]  /*4f20*/  FMUL R27, R27, R88 ;  /* 0x000000581b1b7220 */ /* 0x000fe20000400000 */
[----:B------:R-:W-:Y:S01]  /*4f30*/  F2FP.F16.F32.PACK_AB R24, RZ, R24 ;  /* 0x00000018ff18723e */ /* 0x000fe200000000ff */
[-C--:B------:R-:W-:Y:S01]  /*4f40*/  FMUL R28, R28, R88.reuse ;  /* 0x000000581c1c7220 */ /* 0x080fe20000400000 */
[----:B------:R-:W-:Y:S01]  /*4f50*/  LEA.HI.X R7, R104, UR5, R115, 0x1, P4 ;  /* 0x0000000568077c11 */ /* 0x000fe2000a0f0c73 */
[-C--:B------:R-:W-:Y:S01]  /*4f60*/  FMUL R29, R29, R88.reuse ;  /* 0x000000581d1d7220 */ /* 0x080fe20000400000 */
[----:B------:R-:W-:Y:S01]  /*4f70*/  F2FP.F16.F32.PACK_AB R25, RZ, R25 ;  /* 0x00000019ff19723e */ /* 0x000fe200000000ff */
[-C--:B------:R-:W-:Y:S01]  /*4f80*/  FMUL R30, R30, R88.reuse ;  /* 0x000000581e1e7220 */ /* 0x080fe20000400000 */
[----:B------:R-:W-:Y:S01]  /*4f90*/  ISETP.GT.AND P2, PT, R3, 0x8, P2 ;  /* 0x000000080300780c */ /* 0x000fe20001744270 */
[----:B------:R-:W-:Y:S01]  /*4fa0*/  @P3 STG.E.U16 desc[UR38][R6.64], R24 ;  /* 0x0000001806003986 */ /* 0x000fe2000c101526 */
[C---:B------:R-:W-:Y:S01]  /*4fb0*/  SHF.L.U64.HI R5, R90.reuse, 0x1, R91 ;  /* 0x000000015a057819 */ /* 0x040fe2000001025b */
[----:B------:R-:W-:Y:S01]  /*4fc0*/  FMUL R31, R31, R88 ;  /* 0x000000581f1f7220 */ /* 0x000fe20000400000 */
[----:B------:R-:W-:Y:S01]  /*4fd0*/  LEA R8, P3, R90, R6, 0x1 ;  /* 0x000000065a087211 */ /* 0x000fe200078608ff */
[----:B------:R-:W-:Y:S01]  /*4fe0*/  @P1 STG.E.U16 desc[UR38][R6.64+0x2], R25 ;  /* 0x0000021906001986 */ /* 0x000fe2000c101526 */
[----:B------:R-:W-:Y:S01]  /*4ff0*/  ISETP.GT.AND P1, PT, R3, 0x8, P0 ;  /* 0x000000080300780c */ /* 0x000fe20000724270 */
[----:B------:R-:W-:Y:S01]  /*5000*/  FMUL R32, R32, R88 ;  /* 0x0000005820207220 */ /* 0x000fe20000400000 */
[----:B------:R-:W-:Y:S01]  /*5010*/  F2FP.F16.F32.PACK_AB R26, RZ, R26 ;  /* 0x0000001aff1a723e */ /* 0x000fe200000000ff */
[----:B------:R-:W-:Y:S01]  /*5020*/  IMAD.X R9, R5, 0x1, R7, P3 ;  /* 0x0000000105097824 */ /* 0x000fe200018e0607 */
[----:B------:R-:W-:Y:S01]  /*5030*/  F2FP.F16.F32.PACK_AB R27, RZ, R27 ;  /* 0x0000001bff1b723e */ /* 0x000fe200000000ff */
[-C--:B------:R-:W-:Y:S01]  /*5040*/  FMUL R33, R33, R88.reuse ;  /* 0x0000005821217220 */ /* 0x080fe20000400000 */
[----:B------:R-:W-:Y:S01]  /*5050*/  ISETP.GT.AND P0, PT, R4, 0x8, PT ;  /* 0x000000080400780c */ /* 0x000fe20003f04270 */
[----:B------:R-:W-:Y:S01]  /*5060*/  FMUL R34, R34, R88 ;  /* 0x0000005822227220 */ /* 0x000fe20000400000 */
[----:B------:R-:W-:Y:S01]  /*5070*/  F2FP.F16.F32.PACK_AB R28, RZ, R28 ;  /* 0x0000001cff1c723e */ /* 0x000fe200000000ff */
[-C--:B------:R-:W-:Y:S01]  /*5080*/  FMUL R35, R35, R88.reuse ;  /* 0x0000005823237220 */ /* 0x080fe20000400000 */
[C---:B------:R-:W-:Y:S01]  /*5090*/  ISETP.GT.AND P4, PT, R3.reuse, RZ, P0 ;  /* 0x000000ff0300720c */ /* 0x040fe20000784270 */
[-C--:B------:R-:W-:Y:S01]  /*50a0*/  FMUL R36, R36, R88.reuse ;  /* 0x0000005824247220 */ /* 0x080fe20000400000 */
[----:B------:R-:W-:Y:S01]  /*50b0*/  F2FP.F16.F32.PACK_AB R29, RZ, R29 ;  /* 0x0000001dff1d723e */ /* 0x000fe200000000ff */
[----:B------:R-:W-:Y:S01]  /*50c0*/  @P1 STG.E.U16 desc[UR38][R8.64], R26 ;  /* 0x0000001a08001986 */ /* 0x000fe2000c101526 */
[----:B------:R-:W-:Y:S01]  /*50d0*/  ISETP.GT.AND P1, PT, R3, 0x8, P0 ;  /* 0x000000080300780c */ /* 0x000fe20000724270 */
[----:B------:R-:W-:Y:S01]  /*50e0*/  FMUL R37, R37, R88 ;  /* 0x0000005825257220 */ /* 0x000fe20000400000 */
[----:B------:R-:W-:Y:S01]  /*50f0*/  F2FP.F16.F32.PACK_AB R30, RZ, R30 ;  /* 0x0000001eff1e723e */ /* 0x000fe200000000ff */
[----:B------:R-:W-:Y:S01]  /*5100*/  @P2 STG.E.U16 desc[UR38][R8.64+0x2], R27 ;  /* 0x0000021b08002986 */ /* 0x000fe2000c101526 */
[----:B------:R-:W-:Y:S01]  /*5110*/  ISETP.GT.AND P2, PT, R4, 0x9, PT ;  /* 0x000000090400780c */ /* 0x000fe20003f44270 */
[-C--:B------:R-:W-:Y:S01]  /*5120*/  FMUL R38, R38, R88.reuse ;  /* 0x0000005826267220 */ /* 0x080fe20000400000 */
[----:B------:R-:W-:Y:S01]  /*5130*/  F2FP.F16.F32.PACK_AB R31, RZ, R31 ;  /* 0x0000001fff1f723e */ /* 0x000fe200000000ff */
[-C--:B------:R-:W-:Y:S01]  /*5140*/  FMUL R39, R39, R88.reuse ;  /* 0x0000005827277220 */ /* 0x080fe20000400000 */
[C---:B------:R-:W-:Y:S01]  /*5150*/  ISETP.GT.AND P3, PT, R3.reuse, RZ, P2 ;  /* 0x000000ff0300720c */ /* 0x040fe20001764270 */
[----:B------:R-:W-:Y:S01]  /*5160*/  @P4 STG.E.U16 desc[UR38][R6.64+0x10], R28 ;  /* 0x0000101c06004986 */ /* 0x000fe2000c101526 */
[----:B------:R-:W-:Y:S01]  /*5170*/  ISETP.GT.AND P2, PT, R3, 0x8, P2 ;  /* 0x000000080300780c */ /* 0x000fe20001744270 */
[-C--:B------:R-:W-:Y:S01]  /*5180*/  FMUL R40, R40, R88.reuse ;  /* 0x0000005828287220 */ /* 0x080fe20000400000 */
[----:B------:R-:W-:Y:S01]  /*5190*/  ISETP.GT.AND P0, PT, R4, 0x10, PT ;  /* 0x000000100400780c */ /* 0x000fe20003f04270 */
[----:B------:R-:W-:Y:S01]  /*51a0*/  FMUL R41, R41, R88 ;  /* 0x0000005829297220 */ /* 0x000fe20000400000 */
[----:B------:R-:W-:Y:S01]  /*51b0*/  F2FP.F16.F32.PACK_AB R32, RZ, R32 ;  /* 0x00000020ff20723e */ /* 0x000fe200000000ff */
[-C--:B------:R-:W-:Y:S01]  /*51c0*/  FMUL R42, R42, R88.reuse ;  /* 0x000000582a2a7220 */ /* 0x080fe20000400000 */
[----:B------:R-:W-:Y:S01]  /*51d0*/  ISETP.GT.AND P4, PT, R3, RZ, P0 ;  /* 0x000000ff0300720c */ /* 0x000fe20000784270 */
[-C--:B------:R-:W-:Y:S01]  /*51e0*/  FMUL R43, R43, R88.reuse ;  /* 0x000000582b2b7220 */ /* 0x080fe20000400000 */
[----:B------:R-:W-:Y:S01]  /*51f0*/  F2FP.F16.F32.PACK_AB R33, RZ, R33 ;  /* 0x00000021ff21723e */ /* 0x000fe200000000ff */
[----:B------:R-:W-:Y:S01]  /*5200*/  FMUL R44, R44, R88 ;  /* 0x000000582c2c7220 */ /* 0x000fe20000400000 */
[----:B------:R-:W-:Y:S01]  /*5210*/  F2FP.F16.F32.PACK_AB R34, RZ, R34 ;  /* 0x00000022ff22723e */ /* 0x000fe200000000ff */
[----:B------:R-:W-:Y:S01]  /*5220*/  @P3 STG.E.U16 desc[UR38][R6.64+0x12], R29 ;  /* 0x0000121d06003986 */ /* 0x000fe2000c101526 */
[----:B------:R-:W-:Y:S01]  /*5230*/  ISETP.GT.AND P3, PT, R4, 0x11, PT ;  /* 0x000000110400780c */ /* 0x000fe20003f64270 */
[-C--:B------:R-:W-:Y:S01]  /*5240*/  FMUL R45, R45, R88.reuse ;  /* 0x000000582d2d7220 */ /* 0x080fe20000400000 */
[----:B------:R-:W-:Y:S01]  /*5250*/  F2FP.F16.F32.PACK_AB R35, RZ, R35 ;  /* 0x00000023ff23723e */ /* 0x000fe200000000ff */
[----:B------:R-:W-:Y:S01]  /*5260*/  @P1 STG.E.U16 desc[UR38][R8.64+0x10], R30 ;  /* 0x0000101e08001986 */ /* 0x000fe2000c101526 */
[C---:B------:R-:W-:Y:S01]  /*5270*/  ISETP.GT.AND P1, PT, R3.reuse, 0x8, P0 ;  /* 0x000000080300780c */ /* 0x040fe20000724270 */
[-C--:B------:R-:W-:Y:S01]  /*5280*/  FMUL R46, R46, R88.reuse ;  /* 0x000000582e2e7220 */ /* 0x080fe20000400000 */
[----:B------:R-:W-:Y:S01]  /*5290*/  ISETP.GT.AND P0, PT, R4, 0x18, PT ;  /* 0x000000180400780c */ /* 0x000fe20003f04270 */
[----:B------:R-:W-:Y:S01]  /*52a0*/  @P2 STG.E.U16 desc[UR38][R8.64+0x12], R31 ;  /* 0x0000121f08002986 */ /* 0x000fe2000c101526 */
[----:B------:R-:W-:Y:S01]  /*52b0*/  ISETP.GT.AND P2, PT, R3, RZ, P3 ;  /* 0x000000ff0300720c */ /* 0x000fe20001f44270 */
[-C--:B------:R-:W-:Y:S01]  /*52c0*/  FMUL R47, R47, R88.reuse ;  /* 0x000000582f2f7220 */ /* 0x080fe20000400000 */
[C---:B------:R-:W-:Y:S01]  /*52d0*/  ISETP.GT.AND P3, PT, R3.reuse, 0x8, P3 ;  /* 0x000000080300780c */ /* 0x040fe20001f64270 */
[----:B------:R-:W-:Y:S01]  /*52e0*/  @P4 STG.E.U16 desc[UR38][R6.64+0x20], R32 ;  /* 0x0000202006004986 */ /* 0x000fe2000c101526 */
[----:B------:R-:W-:Y:S01]  /*52f0*/  ISETP.GT.AND P4, PT, R3, RZ, P0 ;  /* 0x000000ff0300720c */ /* 0x000fe20000784270 */
[----:B------:R-:W-:Y:S01]  /*5300*/  FMUL R48, R48, R88 ;  /* 0x0000005830307220 */ /* 0x000fe20000400000 */
[----:B------:R-:W-:Y:S01]  /*5310*/  F2FP.F16.F32.PACK_AB R36, RZ, R36 ;  /* 0x00000024ff24723e */ /* 0x000fe200000000ff */
[-C--:B------:R-:W-:Y:S01]  /*5320*/  FMUL R49, R49, R88.reuse ;  /* 0x0000005831317220 */ /* 0x080fe20000400000 */
[----:B------:R-:W-:Y:S01]  /*5330*/  F2FP.F16.F32.PACK_AB R37, RZ, R37 ;  /* 0x00000025ff25723e */ /* 0x000fe200000000ff */
[----:B------:R-:W-:Y:S01]  /*5340*/  FMUL R50, R50, R88 ;  /* 0x0000005832327220 */ /* 0x000fe20000400000 */
[----:B------:R-:W-:Y:S01]  /*5350*/  F2FP.F16.F32.PACK_AB R38, RZ, R38 ;  /* 0x00000026ff26723e */ /* 0x000fe200000000ff */
[----:B------:R-:W-:Y:S01]  /*5360*/  FMUL R51, R51, R88 ;  /* 0x0000005833337220 */ /* 0x000fe20000400000 */
[----:B------:R-:W-:Y:S01]  /*5370*/  F2FP.F16.F32.PACK_AB R39, RZ, R39 ;  /* 0x00000027ff27723e */ /* 0x000fe200000000ff */
[----:B------:R-:W-:Y:S01]  /*5380*/  @P2 STG.E.U16 desc[UR38][R6.64+0x22], R33 ;  /* 0x0000222106002986 */ /* 0x000fe2000c101526 */
[----:B------:R-:W-:Y:S01]  /*5390*/  F2FP.F16.F32.PACK_AB R40, RZ, R40 ;  /* 0x00000028ff28723e */ /* 0x000fe200000000ff */
[-C--:B------:R-:W-:Y:S01]  /*53a0*/  FMUL R52, R52, R88.reuse ;  /* 0x0000005834347220 */ /* 0x080fe20000400000 */
[----:B------:R-:W-:Y:S01]  /*53b0*/  F2FP.F16.F32.PACK_AB R41, RZ, R41 ;  /* 0x00000029ff29723e */ /* 0x000fe200000000ff */
[----:B------:R-:W-:Y:S01]  /*53c0*/  @P1 STG.E.U16 desc[UR38][R8.64+0x20], R34 ;  /* 0x0000202208001986 */ /* 0x000fe2000c101526 */
[----:B------:R-:W-:Y:S01]  /*53d0*/  ISETP.GT.AND P1, PT, R3, 0x8, P0 ;  /* 0x000000080300780c */ /* 0x000fe20000724270 */
[-C--:B------:R-:W-:Y:S01]  /*53e0*/  FMUL R53, R53, R88.reuse ;  /* 0x0000005835357220 */ /* 0x080fe20000400000 */
[C---:B------:R-:W-:Y:S01]  /*53f0*/  ISETP.GT.AND P0, PT, R4.reuse, 0x20, PT ;  /* 0x000000200400780c */ /* 0x040fe20003f04270 */
[----:B------:R-:W-:Y:S01]  /*5400*/  @P3 STG.E.U16 desc[UR38][R8.64+0x22], R35 ;  /* 0x0000222308003986 */ /* 0x000fe2000c101526 */
[----:B------:R-:W-:Y:S01]  /*5410*/  ISETP.GT.AND P3, PT, R4, 0x19, PT ;  /* 0x000000190400780c */ /* 0x000fe20003f64270 */
[----:B------:R-:W-:Y:S01]  /*5420*/  FMUL R54, R54, R88 ;  /* 0x0000005836367220 */ /* 0x000fe20000400000 */
[----:B------:R-:W-:Y:S01]  /*5430*/  F2FP.F16.F32.PACK_AB R42, RZ, R42 ;  /* 0x0000002aff2a723e */ /* 0x000fe200000000ff */
[----:B------:R-:W-:Y:S01]  /*5440*/  @P4 STG.E.U16 desc[UR38][R6.64+0x30], R36 ;  /* 0x0000302406004986 */ /* 0x000fe2000c101526 */
[----:B------:R-:W-:Y:S01]  /*5450*/  ISETP.GT.AND P2, PT, R3, RZ, P3 ;  /* 0x000000ff0300720c */ /* 0x000fe20001f44270 */
[-C--:B------:R-:W-:Y:S01]  /*5460*/  FMUL R55, R55, R88.reuse ;  /* 0x0000005837377220 */ /* 0x080fe20000400000 */
[C---:B------:R-:W-:Y:S01]  /*5470*/  ISETP.GT.AND P3, PT, R3.reuse, 0x8, P3 ;  /* 0x000000080300780c */ /* 0x040fe20001f64270 */
[-C--:B------:R-:W-:Y:S01]  /*5480*/  FMUL R56, R56, R88.reuse ;  /* 0x0000005838387220 */ /* 0x080fe20000400000 */
[----:B------:R-:W-:Y:S01]  /*5490*/  ISETP.GT.AND P4, PT, R3, RZ, P0 ;  /* 0x000000ff0300720c */ /* 0x000fe20000784270 */
[-C--:B------:R-:W-:Y:S01]  /*54a0*/  FMUL R57, R57, R88.reuse ;  /* 0x0000005839397220 */ /* 0x080fe20000400000 */
[----:B------:R-:W-:Y:S01]  /*54b0*/  F2FP.F16.F32.PACK_AB R43, RZ, R43 ;  /* 0x0000002bff2b723e */ /* 0x000fe200000000ff */
[----:B------:R-:W-:Y:S01]  /*54c0*/  FMUL R58, R58, R88 ;  /* 0x000000583a3a7220 */ /* 0x000fe20000400000 */
[----:B------:R-:W-:Y:S01]  /*54d0*/  F2FP.F16.F32.PACK_AB R44, RZ, R44 ;  /* 0x0000002cff2c723e */ /* 0x000fe200000000ff */
[-C--:B------:R-:W-:Y:S01]  /*54e0*/  FMUL R59, R59, R88.reuse ;  /* 0x000000583b3b7220 */ /* 0x080fe20000400000 */
[----:B------:R-:W-:Y:S01]  /*54f0*/  F2FP.F16.F32.PACK_AB R45, RZ, R45 ;  /* 0x0000002dff2d723e */ /* 0x000fe200000000ff */
[----:B------:R-:W-:Y:S01]  /*5500*/  FMUL R60, R60, R88 ;  /* 0x000000583c3c7220 */ /* 0x000fe20000400000 */
[----:B------:R-:W-:Y:S01]  /*5510*/  F2FP.F16.F32.PACK_AB R46, RZ, R46 ;  /* 0x0000002eff2e723e */ /* 0x000fe200000000ff */
[----:B------:R-:W-:Y:S01]  /*5520*/  @P2 STG.E.U16 desc[UR38][R6.64+0x32], R37 ;  /* 0x0000322506002986 */ /* 0x000fe2000c101526 */
[----:B------:R-:W-:Y:S01]  /*5530*/  F2FP.F16.F32.PACK_AB R47, RZ, R47 ;  /* 0x0000002fff2f723e */ /* 0x000fe200000000ff */
[----:B------:R-:W-:Y:S01]  /*5540*/  FMUL R61, R61, R88 ;  /* 0x000000583d3d7220 */ /* 0x000fe20000400000 */
[----:B------:R-:W-:Y:S01]  /*5550*/  F2FP.F16.F32.PACK_AB R48, RZ, R48 ;  /* 0x00000030ff30723e */ /* 0x000fe200000000ff */
[----:B------:R-:W-:Y:S01]  /*5560*/  @P1 STG.E.U16 desc[UR38][R8.64+0x30], R38 ;  /* 0x0000302608001986 */ /* 0x000fe2000c101526 */
[----:B------:R-:W-:Y:S01]  /*5570*/  ISETP.GT.AND P1, PT, R3, 0x8, P0 ;  /* 0x000000080300780c */ /* 0x000fe20000724270 */
[-C--:B------:R-:W-:Y:S01]  /*5580*/  FMUL R62, R62, R88.reuse ;  /* 0x000000583e3e7220 */ /* 0x080fe20000400000 */
[C---:B------:R-:W-:Y:S01]  /*5590*/  ISETP.GT.AND P0, PT, R4.reuse, 0x28, PT ;  /* 0x000000280400780c */ /* 0x040fe20003f04270 */
[----:B------:R-:W-:Y:S01]  /*55a0*/  @P3 STG.E.U16 desc[UR38][R8.64+0x32], R39 ;  /* 0x0000322708003986 */ /* 0x000fe2000c101526 */
[----:B------:R-:W-:Y:S01]  /*55b0*/  ISETP.GT.AND P3, PT, R4, 0x21, PT ;  /* 0x000000210400780c */ /* 0x000fe20003f64270 */
[-C--:B------:R-:W-:Y:S01]  /*55c0*/  FMUL R63, R63, R88.reuse ;  /* 0x000000583f3f7220 */ /* 0x080fe20000400000 */
[----:B------:R-:W-:Y:S01]  /*55d0*/  F2FP.F16.F32.PACK_AB R49, RZ, R49 ;  /* 0x00000031ff31723e */ /* 0x000fe200000000ff */
[----:B------:R-:W-:Y:S01]  /*55e0*/  @P4 STG.E.U16 desc[UR38][R6.64+0x40], R40 ;  /* 0x0000402806004986 */ /* 0x000fe2000c101526 */
[C---:B------:R-:W-:Y:S01]  /*55f0*/  ISETP.GT.AND P2, PT, R3.reuse, RZ, P3 ;  /* 0x000000ff0300720c */ /* 0x040fe20001f44270 */
[-C--:B------:R-:W-:Y:S01]  /*5600*/  FMUL R64, R64, R88.reuse ;  /* 0x0000005840407220 */ /* 0x080fe20000400000 */
[----:B------:R-:W-:Y:S01]  /*5610*/  ISETP.GT.AND P3, PT, R3, 0x8, P3 ;  /* 0x000000080300780c */ /* 0x000fe20001f64270 */
[-C--:B------:R-:W-:Y:S01]  /*5620*/  FMUL R65, R65, R88.reuse ;  /* 0x0000005841417220 */ /* 0x080fe20000400000 */
        /* <DEDUP_REMOVED lines=62> */
[----:B------:R-:W-:-:S02]  /*5a10*/  F2FP.F16.F32.PACK_AB R68, RZ, R68 ;  /* 0x00000044ff44723e */ /* 0x000fc400000000ff */
[----:B------:R-:W-:Y:S01]  /*5a20*/  F2FP.F16.F32.PACK_AB R69, RZ, R69 ;  /* 0x00000045ff45723e */ /* 0x000fe200000000ff */
[----:B------:R-:W-:Y:S01]  /*5a30*/  @P1 STG.E.U16 desc[UR38][R8.64+0x60], R50 ;  /* 0x0000603208001986 */ /* 0x000fe2000c101526 */
[C---:B------:R-:W-:Y:S02]  /*5a40*/  ISETP.GT.AND P1, PT, R3.reuse, 0x8, P0 ;  /* 0x000000080300780c */ /* 0x040fe40000724270 */
[C---:B------:R-:W-:Y:S01]  /*5a50*/  ISETP.GT.AND P0, PT, R4.reuse, 0x40, PT ;  /* 0x000000400400780c */ /* 0x040fe20003f04270 */
[----:B------:R-:W-:Y:S01]  /*5a60*/  @P3 STG.E.U16 desc[UR38][R8.64+0x62], R51 ;  /* 0x0000623308003986 */ /* 0x000fe2000c101526 */
[----:B------:R-:W-:Y:S02]  /*5a70*/  ISETP.GT.AND P3, PT, R4, 0x39, PT ;  /* 0x000000390400780c */ /* 0x000fe40003f64270 */
[----:B------:R-:W-:Y:S01]  /*5a80*/  F2FP.F16.F32.PACK_AB R70, RZ, R70 ;  /* 0x00000046ff46723e */ /* 0x000fe200000000ff */
[----:B------:R-:W-:Y:S01]  /*5a90*/  @P4 STG.E.U16 desc[UR38][R6.64+0x70], R52 ;  /* 0x0000703406004986 */ /* 0x000fe2000c101526 */
[----:B------:R-:W-:-:S02]  /*5aa0*/  ISETP.GT.AND P2, PT, R3, RZ, P3 ;  /* 0x000000ff0300720c */ /* 0x000fc40001f44270 */
[C---:B------:R-:W-:Y:S02]  /*5ab0*/  ISETP.GT.AND P3, PT, R3.reuse, 0x8, P3 ;  /* 0x000000080300780c */ /* 0x040fe40001f64270 */
[----:B------:R-:W-:Y:S02]  /*5ac0*/  ISETP.GT.AND P4, PT, R3, RZ, P0 ;  /* 0x000000ff0300720c */ /* 0x000fe40000784270 */
[----:B------:R-:W-:Y:S02]  /*5ad0*/  F2FP.F16.F32.PACK_AB R71, RZ, R71 ;  /* 0x00000047ff47723e */ /* 0x000fe400000000ff */
[----:B------:R-:W-:Y:S02]  /*5ae0*/  F2FP.F16.F32.PACK_AB R72, RZ, R72 ;  /* 0x00000048ff48723e */ /* 0x000fe400000000ff */
[----:B------:R-:W-:Y:S02]  /*5af0*/  F2FP.F16.F32.PACK_AB R73, RZ, R73 ;  /* 0x00000049ff49723e */ /* 0x000fe400000000ff */
        /* <DEDUP_REMOVED lines=33> */
[----:B------:R-:W-:-:S03]  /*5d10*/  F2FP.F16.F32.PACK_AB R87, RZ, R87 ;  /* 0x00000057ff57723e */ /* 0x000fc600000000ff */
[----:B------:R-:W-:Y:S04]  /*5d20*/  @P2 STG.E.U16 desc[UR38][R6.64+0x92], R61 ;  /* 0x0000923d06002986 */ /* 0x000fe8000c101526 */
[----:B------:R-:W-:Y:S01]  /*5d30*/  @P1 STG.E.U16 desc[UR38][R8.64+0x90], R62 ;  /* 0x0000903e08001986 */ /* 0x000fe2000c101526 */
[----:B------:R-:W-:Y:S02]  /*5d40*/  ISETP.GT.AND P1, PT, R3, 0x8, P0 ;  /* 0x000000080300780c */ /* 0x000fe40000724270 */
[C---:B------:R-:W-:Y:S01]  /*5d50*/  ISETP.GT.AND P0, PT, R4.reuse, 0x58, PT ;  /* 0x000000580400780c */ /* 0x040fe20003f04270 */
[----:B------:R-:W-:Y:S01]  /*5d60*/  @P3 STG.E.U16 desc[UR38][R8.64+0x92], R63 ;  /* 0x0000923f08003986 */ /* 0x000fe2000c101526 */
[----:B------:R-:W-:-:S03]  /*5d70*/  ISETP.GT.AND P3, PT, R4, 0x51, PT ;  /* 0x000000510400780c */ /* 0x000fc60003f64270 */
[----:B------:R-:W-:Y:S01]  /*5d80*/  @P4 STG.E.U16 desc[UR38][R6.64+0xa0], R64 ;  /* 0x0000a04006004986 */ /* 0x000fe2000c101526 */
[C---:B------:R-:W-:Y:S02]  /*5d90*/  ISETP.GT.AND P2, PT, R3.reuse, RZ, P3 ;  /* 0x000000ff0300720c */ /* 0x040fe40001f44270 */
[C---:B------:R-:W-:Y:S02]  /*5da0*/  ISETP.GT.AND P3, PT, R3.reuse, 0x8, P3 ;  /* 0x000000080300780c */ /* 0x040fe40001f64270 */
[----:B------:R-:W-:-:S09]  /*5db0*/  ISETP.GT.AND P4, PT, R3, RZ, P0 ;  /* 0x000000ff0300720c */ /* 0x000fd20000784270 */
        /* <DEDUP_REMOVED lines=9> */
[C---:B------:R-:W-:Y:S02]  /*5e50*/  ISETP.GT.AND P3, PT, R3.reuse, RZ, P0 ;  /* 0x000000ff0300720c */ /* 0x040fe40000764270 */
[----:B------:R-:W-:-:S07]  /*5e60*/  ISETP.GT.AND P0, PT, R3, 0x8, P0 ;  /* 0x000000080300780c */ /* 0x000fce0000704270 */
[----:B------:R-:W-:Y:S04]  /*5e70*/  @P2 STG.E.U16 desc[UR38][R6.64+0xb2], R69 ;  /* 0x0000b24506002986 */ /* 0x000fe8000c101526 */
[----:B------:R-:W-:Y:S01]  /*5e80*/  @P1 STG.E.U16 desc[UR38][R8.64+0xb0], R70 ;  /* 0x0000b04608001986 */ /* 0x000fe2000c101526 */
[----:B------:R-:W-:-:S03]  /*5e90*/  ISETP.GT.AND P1, PT, R4, 0x68, PT ;  /* 0x000000680400780c */ /* 0x000fc60003f24270 */
        /* <DEDUP_REMOVED lines=11> */
[C---:B------:R-:W-:Y:S02]  /*5f50*/  ISETP.GT.AND P2, PT, R3.reuse, RZ, P0 ;  /* 0x000000ff0300720c */ /* 0x040fe40000744270 */
[----:B------:R-:W-:Y:S01]  /*5f60*/  ISETP.GT.AND P0, PT, R3, 0x8, P0 ;  /* 0x000000080300780c */ /* 0x000fe20000704270 */
[----:B------:R-:W-:Y:S01]  /*5f70*/  @P3 STG.E.U16 desc[UR38][R6.64+0xd0], R76 ;  /* 0x0000d04c06003986 */ /* 0x000fe2000c101526 */
[----:B------:R-:W-:-:S04]  /*5f80*/  ISETP.GT.AND P3, PT, R4, 0x70, PT ;  /* 0x000000700400780c */ /* 0x000fc80003f64270 */
[C---:B------:R-:W-:Y:S02]  /*5f90*/  ISETP.GT.AND P4, PT, R3.reuse, RZ, P3 ;  /* 0x000000ff0300720c */ /* 0x040fe40001f84270 */
[----:B------:R-:W-:-:S03]  /*5fa0*/  ISETP.GT.AND P3, PT, R3, 0x8, P3 ;  /* 0x000000080300780c */ /* 0x000fc60001f64270 */
[----:B------:R-:W-:Y:S01]  /*5fb0*/  @P2 STG.E.U16 desc[UR38][R6.64+0xd2], R77 ;  /* 0x0000d24d06002986 */ /* 0x000fe2000c101526 */
[----:B------:R-:W-:-:S03]  /*5fc0*/  ISETP.GT.AND P2, PT, R4, 0x79, PT ;  /* 0x000000790400780c */ /* 0x000fc60003f44270 */
[----:B------:R-:W-:Y:S01]  /*5fd0*/  @P1 STG.E.U16 desc[UR38][R8.64+0xd0], R78 ;  /* 0x0000d04e08001986 */ /* 0x000fe2000c101526 */
[----:B------:R-:W-:-:S03]  /*5fe0*/  ISETP.GT.AND P1, PT, R4, 0x78, PT ;  /* 0x000000780400780c */ /* 0x000fc60003f24270 */
[----:B------:R-:W-:Y:S01]  /*5ff0*/  @P0 STG.E.U16 desc[UR38][R8.64+0xd2], R79 ;  /* 0x0000d24f08000986 */ /* 0x000fe2000c101526 */
[----:B------:R-:W-:-:S03]  /*6000*/  ISETP.GT.AND P0, PT, R4, 0x71, PT ;  /* 0x000000710400780c */ /* 0x000fc60003f04270 */
[----:B------:R-:W-:Y:S01]  /*6010*/  @P4 STG.E.U16 desc[UR38][R6.64+0xe0], R80 ;  /* 0x0000e05006004986 */ /* 0x000fe2000c101526 */
[C---:B------:R-:W-:Y:S02]  /*6020*/  ISETP.GT.AND P4, PT, R3.reuse, RZ, P0 ;  /* 0x000000ff0300720c */ /* 0x040fe40000784270 */
[----:B------:R-:W-:-:S11]  /*6030*/  ISETP.GT.AND P0, PT, R3, 0x8, P0 ;  /* 0x000000080300780c */ /* 0x000fd60000704270 */
[----:B------:R-:W-:Y:S02]  /*6040*/  @P4 IMAD.MOV.U32 R4, RZ, RZ, R6 ;  /* 0x000000ffff044224 */ /* 0x000fe400078e0006 */
[----:B------:R-:W-:-:S05]  /*6050*/  @P4 IMAD.MOV.U32 R5, RZ, RZ, R7 ;  /* 0x000000ffff054224 */ /* 0x000fca00078e0007 */
[----:B------:R0:W-:Y:S01]  /*6060*/  @P4 STG.E.U16 desc[UR38][R4.64+0xe2], R81 ;  /* 0x0000e25104004986 */ /* 0x0001e2000c101526 */
[C---:B------:R-:W-:Y:S02]  /*6070*/  ISETP.GT.AND P4, PT, R3.reuse, RZ, P2 ;  /* 0x000000ff0300720c */ /* 0x040fe40001784270 */
[----:B------:R-:W-:Y:S01]  /*6080*/  ISETP.GT.AND P2, PT, R3, 0x8, P2 ;  /* 0x000000080300780c */ /* 0x000fe20001744270 */
[----:B0-----:R-:W-:Y:S02]  /*6090*/  @P3 IMAD.MOV.U32 R4, RZ, RZ, R8 ;  /* 0x000000ffff043224 */ /* 0x001fe400078e0008 */
[----:B------:R-:W-:-:S05]  /*60a0*/  @P3 IMAD.MOV.U32 R5, RZ, RZ, R9 ;  /* 0x000000ffff053224 */ /* 0x000fca00078e0009 */
[----:B------:R0:W-:Y:S01]  /*60b0*/  @P3 STG.E.U16 desc[UR38][R4.64+0xe0], R82 ;  /* 0x0000e05204003986 */ /* 0x0001e2000c101526 */
[C---:B------:R-:W-:Y:S02]  /*60c0*/  ISETP.GT.AND P3, PT, R3.reuse, RZ, P1 ;  /* 0x000000ff0300720c */ /* 0x040fe40000f64270 */
[----:B------:R-:W-:Y:S01]  /*60d0*/  ISETP.GT.AND P1, PT, R3, 0x8, P1 ;  /* 0x000000080300780c */ /* 0x000fe20000f24270 */
[----:B0-----:R-:W-:Y:S02]  /*60e0*/  @P0 IMAD.MOV.U32 R4, RZ, RZ, R8 ;  /* 0x000000ffff040224 */ /* 0x001fe400078e0008 */
[----:B------:R-:W-:-:S05]  /*60f0*/  @P0 IMAD.MOV.U32 R5, RZ, RZ, R9 ;  /* 0x000000ffff050224 */ /* 0x000fca00078e0009 */
[----:B------:R0:W-:Y:S03]  /*6100*/  @P0 STG.E.U16 desc[UR38][R4.64+0xe2], R83 ;  /* 0x0000e25304000986 */ /* 0x0001e6000c101526 */
[----:B0-----:R-:W-:Y:S02]  /*6110*/  @P3 IMAD.MOV.U32 R4, RZ, RZ, R6 ;  /* 0x000000ffff043224 */ /* 0x001fe400078e0006 */
[----:B------:R-:W-:-:S05]  /*6120*/  @P3 IMAD.MOV.U32 R5, RZ, RZ, R7 ;  /* 0x000000ffff053224 */ /* 0x000fca00078e0007 */
[----:B------:R0:W-:Y:S04]  /*6130*/  @P3 STG.E.U16 desc[UR38][R4.64+0xf0], R84 ;  /* 0x0000f05404003986 */ /* 0x0001e8000c101526 */
[----:B------:R4:W-:Y:S01]  /*6140*/  @P4 STG.E.U16 desc[UR38][R6.64+0xf2], R85 ;  /* 0x0000f25506004986 */ /* 0x0009e2000c101526 */
[----:B0-----:R-:W-:Y:S02]  /*6150*/  @P1 IMAD.MOV.U32 R4, RZ, RZ, R8 ;  /* 0x000000ffff041224 */ /* 0x001fe400078e0008 */
[----:B------:R-:W-:-:S05]  /*6160*/  @P1 IMAD.MOV.U32 R5, RZ, RZ, R9 ;  /* 0x000000ffff051224 */ /* 0x000fca00078e0009 */
[----:B------:R4:W-:Y:S04]  /*6170*/  @P1 STG.E.U16 desc[UR38][R4.64+0xf0], R86 ;  /* 0x0000f05604001986 */ /* 0x0009e8000c101526 */
[----:B------:R4:W-:Y:S02]  /*6180*/  @P2 STG.E.U16 desc[UR38][R8.64+0xf2], R87 ;  /* 0x0000f25708002986 */ /* 0x0009e4000c101526 */
.L_x_158:
[----:B------:R-:W-:Y:S05]  /*6190*/  BSYNC B0 ;  /* 0x0000000000007941 */ /* 0x000fea0003800000 */
.L_x_32:
[----:B------:R-:W-:Y:S01]  /*61a0*/  IADD3 R16, P0, R16, UR36, RZ ;  /* 0x0000002410107c10 */ /* 0x000fe2000ff1e0ff */
[----:B------:R-:W-:Y:S01]  /*61b0*/  ULDC.64 UR4, c[0x0][0x650] ;  /* 0x0001940000047ab9 */ /* 0x000fe20000000a00 */
[----:B------:R-:W-:Y:S01]  /*61c0*/  PRMT R3, RZ, 0x7610, R3 ;  /* 0x00007610ff037816 */ /* 0x000fe20000000003 */
[----:B------:R-:W-:Y:S01]  /*61d0*/  IMAD.MOV.U32 R100, RZ, RZ, -0x1 ;  /* 0xffffffffff647424 */ /* 0x000fe200078e00ff */
[----:B------:R-:W-:Y:S01]  /*61e0*/  IADD3.X R17, R17, UR42, RZ, P0, !PT ;  /* 0x0000002a11117c10 */ /* 0x000fe200087fe4ff */
[----:B------:R-:W-:Y:S01]  /*61f0*/  IMAD.MOV.U32 R99, RZ, RZ, -0x1 ;  /* 0xffffffffff637424 */ /* 0x000fe200078e00ff */
[----:B------:R-:W-:-:S04]  /*6200*/  ISETP.GE.U32.AND P0, PT, R16, UR4, PT ;  /* 0x0000000410007c0c */ /* 0x000fc8000bf06070 */
[----:B------:R-:W-:-:S13]  /*6210*/  ISETP.GE.U32.AND.EX P0, PT, R17, UR5, PT, P0 ;  /* 0x0000000511007c0c */ /* 0x000fda000bf06100 */
[----:B------:R-:W-:Y:S05]  /*6220*/  @P0 BRA `(.L_x_159) ;  /* 0x00000004004c0947 */ /* 0x000fea0003800000 */
[----:B------:R-:W0:Y:S01]  /*6230*/  LDC.64 R10, c[0x0][0x628] ;  /* 0x00018a00ff0a7b82 */ /* 0x000e220000000a00 */
[----:B---3--:R-:W3:Y:S01]  /*6240*/  S2R R12, SR_CTAID.X ;  /* 0x00000000000c7919 */ /* 0x008ee20000002500 */
[----:B-12-4-:R-:W-:Y:S02]  /*6250*/  IMAD.MOV.U32 R8, RZ, RZ, R16 ;  /* 0x000000ffff087224 */ /* 0x016fe400078e0010 */
[----:B------:R-:W-:Y:S01]  /*6260*/  IMAD.MOV.U32 R9, RZ, RZ, R17 ;  /* 0x000000ffff097224 */ /* 0x000fe200078e0011 */
[----:B------:R-:W1:Y:S03]  /*6270*/  S2R R20, SR_CTAID.Y ;  /* 0x0000000000147919 */ /* 0x000e660000002600 */
[----:B------:R-:W2:Y:S08]  /*6280*/  LDC R0, c[0x0][0x630] ;  /* 0x00018c00ff007b82 */ /* 0x000eb00000000800 */
[----:B------:R-:W4:Y:S01]  /*6290*/  LDC.64 R14, c[0x0][0x620] ;  /* 0x00018800ff0e7b82 */ /* 0x000f220000000a00 */
[----:B0-----:R-:W-:-:S04]  /*62a0*/  ISETP.NE.U32.AND P0, PT, R10, RZ, PT ;  /* 0x000000ff0a00720c */ /* 0x001fc80003f05070 */
[----:B------:R-:W-:-:S13]  /*62b0*/  ISETP.NE.AND.EX P0, PT, R11, RZ, PT, P0 ;  /* 0x000000ff0b00720c */ /* 0x000fda0003f05300 */
[----:B-1234-:R-:W-:Y:S05]  /*62c0*/  @!P0 BRA `(.L_x_160) ;  /* 0x0000000000288947 */ /* 0x01efea0003800000 */
        /* <DEDUP_REMOVED lines=10> */
.L_x_160:
[-CC-:B------:R-:W-:Y:S01]  /*6370*/  SHF.R.U64 R99, R8, R0.reuse, R9.reuse ;  /* 0x0000000008637219 */ /* 0x180fe20000001209 */
[----:B------:R-:W0:Y:S01]  /*6380*/  LDC.64 R26, c[0x0][0x640] ;  /* 0x00019000ff1a7b82 */ /* 0x000e220000000a00 */
[----:B------:R-:W-:Y:S01]  /*6390*/  SHF.R.U32.HI R0, RZ, R0, R9 ;  /* 0x00000000ff007219 */ /* 0x000fe20000011609 */
[----:B------:R-:W-:Y:S01]  /*63a0*/  ULDC UR4, c[0x0][0x150] ;  /* 0x0000540000047ab9 */ /* 0x000fe20000000800 */
[----:B------:R-:W-:Y:S02]  /*63b0*/  IADD3 R3, P0, RZ, -R99, RZ ;  /* 0x80000063ff037210 */ /* 0x000fe40007f1e0ff */
[----:B------:R-:W-:-:S03]  /*63c0*/  I2FP.F32.U32 R7, R12 ;  /* 0x0000000c00077245 */ /* 0x000fc60000201000 */
[----:B------:R-:W1:Y:S01]  /*63d0*/  LDC R6, c[0x0][0x618] ;  /* 0x00018600ff067b82 */ /* 0x000e620000000800 */
[----:B------:R-:W-:Y:S02]  /*63e0*/  IMAD.X R5, RZ, RZ, ~R0, P0 ;  /* 0x000000ffff057224 */ /* 0x000fe400000e0e00 */
[----:B------:R-:W-:Y:S01]  /*63f0*/  FMUL R7, R7, UR4 ;  /* 0x0000000407077c20 */ /* 0x000fe20008400000 */
[----:B------:R-:W-:Y:S01]  /*6400*/  ULDC UR4, c[0x0][0x154] ;  /* 0x0000550000047ab9 */ /* 0x000fe20000000800 */
[-C--:B------:R-:W-:Y:S02]  /*6410*/  IMAD R0, R5, R14.reuse, RZ ;  /* 0x0000000e05007224 */ /* 0x080fe400078e02ff */
[C---:B------:R-:W-:Y:S01]  /*6420*/  IMAD.WIDE.U32 R4, R3.reuse, R14, R16 ;  /* 0x0000000e03047225 */ /* 0x040fe200078e0010 */
[----:B------:R-:W2:Y:S01]  /*6430*/  LDC R11, c[0x0][0x608] ;  /* 0x00018200ff0b7b82 */ /* 0x000ea20000000800 */
[----:B------:R-:W3:Y:S02]  /*6440*/  F2I.U32.TRUNC.NTZ R7, R7 ;  /* 0x0000000700077305 */ /* 0x000ee4000020f000 */
[----:B------:R-:W-:-:S04]  /*6450*/  IMAD R3, R3, R15, R0 ;  /* 0x0000000f03037224 */ /* 0x000fc800078e0200 */
[----:B------:R-:W-:Y:S01]  /*6460*/  IMAD.IADD R3, R5, 0x1, R3 ;  /* 0x0000000105037824 */ /* 0x000fe200078e0203 */
[----:B------:R-:W4:Y:S01]  /*6470*/  LDC R8, c[0x0][0x658] ;  /* 0x00019600ff087b82 */ /* 0x000f220000000800 */
[----:B------:R-:W-:Y:S02]  /*6480*/  I2FP.F32.U32 R5, R20 ;  /* 0x0000001400057245 */ /* 0x000fe40000201000 */
[----:B0-----:R-:W-:-:S04]  /*6490*/  ISETP.NE.U32.AND P0, PT, R26, RZ, PT ;  /* 0x000000ff1a00720c */ /* 0x001fc80003f05070 */
[----:B------:R-:W-:Y:S01]  /*64a0*/  ISETP.NE.AND.EX P0, PT, R27, RZ, PT, P0 ;  /* 0x000000ff1b00720c */ /* 0x000fe20003f05300 */
[----:B------:R-:W0:Y:S01]  /*64b0*/  LDC R9, c[0x0][0x144] ;  /* 0x00005100ff097b82 */ /* 0x000e220000000800 */
[-C--:B-1----:R-:W-:Y:S01]  /*64c0*/  SHF.R.U64 R13, R4, R6.reuse, R3 ;  /* 0x00000006040d7219 */ /* 0x082fe20000001203 */
[----:B---3--:R-:W-:Y:S01]  /*64d0*/  IMAD.MOV R7, RZ, RZ, -R7 ;  /* 0x000000ffff077224 */ /* 0x008fe200078e0a07 */
[----:B------:R-:W-:Y:S01]  /*64e0*/  SHF.R.U32.HI R0, RZ, R6, R3 ;  /* 0x00000006ff007219 */ /* 0x000fe20000011603 */
[----:B------:R-:W-:-:S04]  /*64f0*/  FMUL R6, R5, UR4 ;  /* 0x0000000405067c20 */ /* 0x000fc80008400000 */
[----:B------:R-:W1:Y:S01]  /*6500*/  LDC R21, c[0x0][0x148] ;  /* 0x00005200ff157b82 */ /* 0x000e620000000800 */
[----:B------:R3:W0:Y:S01]  /*6510*/  F2I.U32.TRUNC.NTZ R14, R6 ;  /* 0x00000006000e7305 */ /* 0x000622000020f000 */
[-CC-:B--2---:R-:W-:Y:S02]  /*6520*/  SHF.R.U64 R10, R13, R11.reuse, R0.reuse ;  /* 0x0000000b0d0a7219 */ /* 0x184fe40000001200 */
[----:B------:R-:W-:-:S04]  /*6530*/  SHF.R.U32.HI R3, RZ, R11, R0 ;  /* 0x0000000bff037219 */ /* 0x000fc80000011600 */
[----:B-----5:R-:W2:Y:S01]  /*6540*/  LDC R24, c[0x0][0x648] ;  /* 0x00019200ff187b82 */ /* 0x020ea20000000800 */
[-CC-:B----4-:R-:W-:Y:S02]  /*6550*/  SHF.R.U64 R15, R10, R8.reuse, R3.reuse ;  /* 0x000000080a0f7219 */ /* 0x190fe40000001203 */
[----:B------:R-:W-:-:S03]  /*6560*/  SHF.R.U32.HI R5, RZ, R8, R3 ;  /* 0x00000008ff057219 */ /* 0x000fc60000011603 */
[----:B------:R-:W-:Y:S02]  /*6570*/  IMAD.MOV.U32 R4, RZ, RZ, R15 ;  /* 0x000000ffff047224 */ /* 0x000fe400078e000f */
[----:B------:R-:W4:Y:S01]  /*6580*/  LDC R28, c[0x0][0x638] ;  /* 0x00018e00ff1c7b82 */ /* 0x000f220000000800 */
[----:B0-----:R-:W-:-:S07]  /*6590*/  IMAD R25, R9, R7, R12 ;  /* 0x0000000709197224 */ /* 0x001fce00078e020c */
[----:B------:R-:W0:Y:S08]  /*65a0*/  LDC R29, c[0x0][0x610] ;  /* 0x00018400ff1d7b82 */ /* 0x000e300000000800 */
[----:B------:R-:W0:Y:S01]  /*65b0*/  LDC R30, c[0x0][0x600] ;  /* 0x00018000ff1e7b82 */ /* 0x000e220000000800 */
[----:B-1-3--:R-:W-:Y:S05]  /*65c0*/  @!P0 BRA `(.L_x_161) ;  /* 0x0000000000288947 */ /* 0x00afea0003800000 */
[----:B------:R-:W1:Y:S02]  /*65d0*/  LDC R0, c[0x0][0x64c] ;  /* 0x00019300ff007b82 */ /* 0x000e640000000800 */
[----:B-1----:R-:W-:-:S05]  /*65e0*/  IADD3 R3, P0, R15, R0, RZ ;  /* 0x000000000f037210 */ /* 0x002fca0007f1e0ff */
        /* <DEDUP_REMOVED lines=8> */
.L_x_161:
[----:B------:R-:W-:Y:S01]  /*6670*/  ISETP.NE.AND P0, PT, R2, 0x1, PT ;  /* 0x000000010200780c */ /* 0x000fe20003f05270 */
[----:B------:R-:W-:Y:S01]  /*6680*/  IMAD.MOV R14, RZ, RZ, -R14 ;  /* 0x000000ffff0e7224 */ /* 0x000fe200078e0a0e */
[----:B--2---:R-:W-:Y:S02]  /*6690*/  SHF.R.U64 R0, R4, R24, R5 ;  /* 0x0000001804007219 */ /* 0x004fe40000001205 */
[----:B------:R-:W-:Y:S02]  /*66a0*/  LOP3.LUT R3, R10, R97, RZ, 0xc0, !PT ;  /* 0x000000610a037212 */ /* 0x000fe400078ec0ff */
[----:B------:R-:W-:Y:S01]  /*66b0*/  LOP3.LUT R6, R13, R96, RZ, 0xc0, !PT ;  /* 0x000000600d067212 */ /* 0x000fe200078ec0ff */
[----:B------:R-:W-:Y:S02]  /*66c0*/  IMAD.MOV R4, RZ, RZ, -R0 ;  /* 0x000000ffff047224 */ /* 0x000fe400078e0a00 */
[----:B------:R-:W-:Y:S02]  /*66d0*/  IMAD R0, R92, R0, R3 ;  /* 0x000000005c007224 */ /* 0x000fe400078e0203 */
[----:B----4-:R-:W-:-:S02]  /*66e0*/  IMAD R3, R4, R28, R15 ;  /* 0x0000001c04037224 */ /* 0x010fc400078e020f */
[----:B------:R-:W-:Y:S02]  /*66f0*/  @P0 IMAD R25, R21, R14, R20 ;  /* 0x0000000e15190224 */ /* 0x000fe400078e0214 */
[----:B0-----:R-:W-:Y:S02]  /*6700*/  IMAD R5, R3, R30, R6 ;  /* 0x0000001e03057224 */ /* 0x001fe400078e0206 */
[----:B------:R-:W-:Y:S02]  /*6710*/  IMAD R0, R0, R29, R25 ;  /* 0x0000001d00007224 */ /* 0x000fe400078e0219 */
[----:B------:R-:W-:-:S03]  /*6720*/  IMAD.MOV.U32 R4, RZ, RZ, 0x1 ;  /* 0x00000001ff047424 */ /* 0x000fc600078e00ff */
[----:B------:R-:W-:Y:S02]  /*6730*/  SEL R100, R5, R0, !P0 ;  /* 0x0000000005647207 */ /* 0x000fe40004000000 */
[----:B------:R-:W-:Y:S02]  /*6740*/  PRMT R3, R4, 0x7610, R3 ;  /* 0x0000761004037816 */ /* 0x000fe40000000003 */
[----:B------:R-:W-:-:S07]  /*6750*/  SEL R0, R0, R5, !P0 ;  /* 0x0000000500007207 */ /* 0x000fce0004000000 */
.L_x_159:
[----:B------:R-:W-:Y:S01]  /*6760*/  LOP3.LUT P0, RZ, R3, 0xff, RZ, 0xc0, !PT ;  /* 0x000000ff03ff7812 */ /* 0x000fe2000780c0ff */
[----:B------:R-:W-:Y:S01]  /*6770*/  UIMAD.WIDE.U32 UR4, UR41, -0x55555555, URZ ;  /* 0xaaaaaaab290478a5 */ /* 0x000fe2000f8e003f */
[----:B------:R-:W-:-:S03]  /*6780*/  IMAD.MOV.U32 R101, RZ, RZ, R0 ;  /* 0x000000ffff657224 */ /* 0x000fc600078e0000 */
[----:B------:R-:W-:-:S04]  /*6790*/  USHF.R.U32.HI UR4, URZ, 0x2, UR5 ;  /* 0x000000023f047899 */ /* 0x000fc80008011605 */
[----:B------:R-:W-:-:S04]  /*67a0*/  UIMAD UR41, UR4, -0x6, UR41 ;  /* 0xfffffffa042978a4 */ /* 0x000fc8000f8e0229 */
[----:B------:R-:W-:Y:S08]  /*67b0*/  @P0 BRA `(.L_x_162) ;  /* 0xffffffac00240947 */ /* 0x000ff0000383ffff */
[----:B------:R-:W-:Y:S05]  /*67c0*/  EXIT ;  /* 0x000000000000794d */ /* 0x000fea0003800000 */
.L_x_7:
        /* <DEDUP_REMOVED lines=26> */
.L_x_164:
[----:B------:R-:W0:Y:S01]  /*6970*/  LDC.64 R28, c[0x0][0x640] ;  /* 0x00019000ff1c7b82 */ /* 0x000e220000000a00 */
[-CC-:B------:R-:W-:Y:S01]  /*6980*/  SHF.R.U64 R22, R14, R6.reuse, R15.reuse ;  /* 0x000000060e167219 */ /* 0x180fe2000000120f */
[----:B------:R-:W-:Y:S01]  /*6990*/  IMAD.MOV.U32 R30, RZ, RZ, 0x1 ;  /* 0x00000001ff1e7424 */ /* 0x000fe200078e00ff */
[----:B------:R-:W-:Y:S02]  /*69a0*/  SHF.R.U32.HI R6, RZ, R6, R15 ;  /* 0x00000006ff067219 */ /* 0x000fe4000001160f */
[----:B------:R-:W-:-:S03]  /*69b0*/  IADD3 R13, P0, RZ, -R22, RZ ;  /* 0x80000016ff0d7210 */ /* 0x000fc60007f1e0ff */
[----:B------:R-:W1:Y:S02]  /*69c0*/  LDC R12, c[0x0][0x618] ;  /* 0x00018600ff0c7b82 */ /* 0x000e640000000800 */
[----:B------:R-:W-:-:S04]  /*69d0*/  IMAD.X R11, RZ, RZ, ~R6, P0 ;  /* 0x000000ffff0b7224 */ /* 0x000fc800000e0e06 */
[-C--:B------:R-:W-:Y:S02]  /*69e0*/  IMAD R6, R11, R24.reuse, RZ ;  /* 0x000000180b067224 */ /* 0x080fe400078e02ff */
[----:B------:R-:W2:Y:S01]  /*69f0*/  LDC R14, c[0x0][0x608] ;  /* 0x00018200ff0e7b82 */ /* 0x000ea20000000800 */
[----:B------:R-:W-:-:S04]  /*6a00*/  IMAD.WIDE.U32 R10, R13, R24, R16 ;  /* 0x000000180d0a7225 */ /* 0x000fc800078e0010 */
[----:B------:R-:W-:-:S03]  /*6a10*/  IMAD R13, R13, R25, R6 ;  /* 0x000000190d0d7224 */ /* 0x000fc600078e0206 */
[----:B------:R-:W3:Y:S01]  /*6a20*/  LDC R27, c[0x0][0x658] ;  /* 0x00019600ff1b7b82 */ /* 0x000ee20000000800 */
[----:B------:R-:W-:Y:S01]  /*6a30*/  IMAD.IADD R11, R11, 0x1, R13 ;  /* 0x000000010b0b7824 */ /* 0x000fe200078e020d */
[----:B0-----:R-:W-:-:S04]  /*6a40*/  ISETP.NE.U32.AND P0, PT, R28, RZ, PT ;  /* 0x000000ff1c00720c */ /* 0x001fc80003f05070 */
[----:B------:R-:W-:Y:S02]  /*6a50*/  ISETP.NE.AND.EX P0, PT, R29, RZ, PT, P0 ;  /* 0x000000ff1d00720c */ /* 0x000fe40003f05300 */
[----:B------:R-:W0:Y:S01]  /*6a60*/  LDC R24, c[0x0][0x600] ;  /* 0x00018000ff187b82 */ /* 0x000e220000000800 */
[-CC-:B-1----:R-:W-:Y:S01]  /*6a70*/  SHF.R.U64 R8, R10, R12.reuse, R11.reuse ;  /* 0x0000000c0a087219 */ /* 0x182fe2000000120b */
[----:B------:R-:W-:Y:S01]  /*6a80*/  IMAD.MOV.U32 R10, RZ, RZ, -0x1 ;  /* 0xffffffffff0a7424 */ /* 0x000fe200078e00ff */
[----:B------:R-:W-:-:S05]  /*6a90*/  SHF.R.U32.HI R11, RZ, R12, R11 ;  /* 0x0000000cff0b7219 */ /* 0x000fca000001160b */
[----:B------:R-:W1:Y:S01]  /*6aa0*/  LDC R25, c[0x0][0x648] ;  /* 0x00019200ff197b82 */ /* 0x000e620000000800 */
[-CC-:B--2---:R-:W-:Y:S02]  /*6ab0*/  SHF.R.U64 R21, R8, R14.reuse, R11.reuse ;  /* 0x0000000e08157219 */ /* 0x184fe4000000120b */
[----:B------:R-:W-:-:S05]  /*6ac0*/  SHF.R.U32.HI R6, RZ, R14, R11 ;  /* 0x0000000eff067219 */ /* 0x000fca000001160b */
[----:B------:R-:W2:Y:S01]  /*6ad0*/  LDC R26, c[0x0][0x638] ;  /* 0x00018e00ff1a7b82 */ /* 0x000ea20000000800 */
[-C--:B---3--:R-:W-:Y:S02]  /*6ae0*/  SHF.L.U32 R10, R10, R27.reuse, RZ ;  /* 0x0000001b0a0a7219 */ /* 0x088fe400000006ff */
[-CC-:B------:R-:W-:Y:S02]  /*6af0*/  SHF.R.U64 R23, R21, R27.reuse, R6.reuse ;  /* 0x0000001b15177219 */ /* 0x180fe40000001206 */
[----:B------:R-:W-:Y:S02]  /*6b00*/  LOP3.LUT R32, RZ, R10, RZ, 0x33, !PT ;  /* 0x0000000aff207212 */ /* 0x000fe400078e33ff */
[----:B------:R-:W-:Y:S01]  /*6b10*/  SHF.R.U32.HI R11, RZ, R27, R6 ;  /* 0x0000001bff0b7219 */ /* 0x000fe20000011606 */
[----:B------:R-:W3:Y:S01]  /*6b20*/  LDC R31, c[0x0][0x610] ;  /* 0x00018400ff1f7b82 */ /* 0x000ee20000000800 */
[----:B------:R-:W-:Y:S01]  /*6b30*/  IMAD.MOV.U32 R10, RZ, RZ, R23 ;  /* 0x000000ffff0a7224 */ /* 0x000fe200078e0017 */
[----:B------:R-:W-:Y:S06]  /*6b40*/  @!P0 BRA `(.L_x_165) ;  /* 0x0000000000288947 */ /* 0x000fec0003800000 */
        /* <DEDUP_REMOVED lines=10> */
.L_x_165:
[----:B------:R-:W-:Y:S02]  /*6bf0*/  ISETP.NE.AND P0, PT, R2, 0x1, PT ;  /* 0x000000010200780c */ /* 0x000fe40003f05270 */
[----:B-1----:R-:W-:Y:S01]  /*6c00*/  SHF.R.U64 R6, R10, R25, R11 ;  /* 0x000000190a067219 */ /* 0x002fe2000000120b */
[----:B0-----:R-:W-:Y:S01]  /*6c10*/  VIADD R11, R24, 0xffffffff ;  /* 0xffffffff180b7836 */ /* 0x001fe20000000000 */
[----:B------:R-:W-:Y:S02]  /*6c20*/  SHF.L.U32 R30, R30, R27, RZ ;  /* 0x0000001b1e1e7219 */ /* 0x000fe400000006ff */
[----:B------:R-:W-:Y:S01]  /*6c30*/  LOP3.LUT R5, R21, R32, RZ, 0xc0, !PT ;  /* 0x0000002015057212 */ /* 0x000fe200078ec0ff */
[----:B------:R-:W-:-:S04]  /*6c40*/  IMAD.MOV R10, RZ, RZ, -R6 ;  /* 0x000000ffff0a7224 */ /* 0x000fc800078e0a06 */
[----:B------:R-:W-:Y:S01]  /*6c50*/  IMAD R6, R30, R6, R5 ;  /* 0x000000061e067224 */ /* 0x000fe200078e0205 */
[----:B------:R-:W-:Y:S01]  /*6c60*/  LOP3.LUT R5, R8, R11, RZ, 0xc0, !PT ;  /* 0x0000000b08057212 */ /* 0x000fe200078ec0ff */
[----:B------:R-:W-:Y:S02]  /*6c70*/  @P0 IMAD R7, R9, R20, R4 ;  /* 0x0000001409070224 */ /* 0x000fe400078e0204 */
[----:B--2---:R-:W-:Y:S02]  /*6c80*/  IMAD R4, R10, R26, R23 ;  /* 0x0000001a0a047224 */ /* 0x004fe400078e0217 */
[----:B---3--:R-:W-:Y:S02]  /*6c90*/  IMAD R7, R6, R31, R7 ;  /* 0x0000001f06077224 */ /* 0x008fe400078e0207 */
[----:B------:R-:W-:Y:S02]  /*6ca0*/  IMAD R4, R4, R24, R5 ;  /* 0x0000001804047224 */ /* 0x000fe400078e0205 */
[----:B------:R-:W-:-:S02]  /*6cb0*/  IMAD.MOV.U32 R8, RZ, RZ, 0x1 ;  /* 0x00000001ff087424 */ /* 0x000fc400078e00ff */
[----:B------:R-:W-:Y:S01]  /*6cc0*/  IMAD.MOV.U32 R6, RZ, RZ, R22 ;  /* 0x000000ffff067224 */ /* 0x000fe200078e0016 */
[----:B------:R-:W-:Y:S02]  /*6cd0*/  SEL R19, R4, R7, !P0 ;  /* 0x0000000704137207 */ /* 0x000fe40004000000 */
[----:B------:R-:W-:-:S07]  /*6ce0*/  SEL R21, R7, R4, !P0 ;  /* 0x0000000407157207 */ /* 0x000fce0004000000 */
.L_x_163:
[----:B------:R-:W-:-:S08]  /*6cf0*/  NOP ;  /* 0x0000000000007918 */ /* 0x000fd00000000000 */
[----:B------:R-:W0:-:S00]  /*6d00*/  USETMAXREG.DEALLOC.CTAPOOL 0x28 ;  /* 0x00000028000079c8 */ /* 0x000e0000080e0500 */
[----:B0-----:R-:W-:-:S13]  /*6d10*/  ISETP.NE.AND P0, PT, R3, RZ, PT ;  /* 0x000000ff0300720c */ /* 0x001fda0003f05270 */
[----:B------:R-:W-:Y:S05]  /*6d20*/  @P0 EXIT ;  /* 0x000000000000094d */ /* 0x000fea0003800000 */
[----:B------:R-:W-:Y:S01]  /*6d30*/  LOP3.LUT P0, RZ, R8, 0xff, RZ, 0xc0, !PT ;  /* 0x000000ff08ff7812 */ /* 0x000fe2000780c0ff */
[----:B------:R-:W-:Y:S02]  /*6d40*/  IMAD.MOV.U32 R3, RZ, RZ, 0x1 ;  /* 0x00000001ff037424 */ /* 0x000fe400078e00ff */
[----:B------:R-:W-:-:S10]  /*6d50*/  IMAD.MOV.U32 R8, RZ, RZ, RZ ;  /* 0x000000ffff087224 */ /* 0x000fd400078e00ff */
[----:B------:R-:W-:Y:S05]  /*6d60*/  @!P0 BRA `(.L_x_166) ;  /* 0x0000000c00448947 */ /* 0x000fea0003800000 */
[----:B------:R-:W0:Y:S01]  /*6d70*/  LDC R3, c[0x0][0x28c] ;  /* 0x0000a300ff037b82 */ /* 0x000e220000000800 */
[----:B------:R-:W-:Y:S01]  /*6d80*/  ULDC UR5, c[0x0][0x658] ;  /* 0x0001960000057ab9 */ /* 0x000fe20000000800 */
[----:B------:R-:W-:Y:S01]  /*6d90*/  UMOV UR6, 0xffffffff ;  /* 0xffffffff00067882 */ /* 0x000fe20000000000 */
[----:B------:R-:W-:Y:S01]  /*6da0*/  BSSY B0, `(.L_x_166) ;  /* 0x00000cd000007945 */ /* 0x000fe20003800000 */
[----:B------:R-:W-:Y:S01]  /*6db0*/  USHF.L.U32 UR6, UR6, UR5, URZ ;  /* 0x0000000506067299 */ /* 0x000fe2000800063f */
[----:B------:R-:W-:Y:S01]  /*6dc0*/  IMAD.MOV.U32 R10, RZ, RZ, 0x1 ;  /* 0x00000001ff0a7424 */ /* 0x000fe200078e00ff */
[----:B------:R-:W-:Y:S01]  /*6dd0*/  LOP3.LUT R9, R18, 0x2, RZ, 0xfc, !PT ;  /* 0x0000000212097812 */ /* 0x000fe200078efcff */
[----:B------:R-:W-:Y:S01]  /*6de0*/  IMAD.MOV.U32 R8, RZ, RZ, RZ ;  /* 0x000000ffff087224 */ /* 0x000fe200078e00ff */
[----:B------:R-:W1:Y:S01]  /*6df0*/  S2UR UR8, SR_CgaCtaId ;  /* 0x00000000000879c3 */ /* 0x000e620000008800 */
[----:B------:R-:W-:Y:S01]  /*6e00*/  ULDC UR4, c[0x0][0x600] ;  /* 0x0001800000047ab9 */ /* 0x000fe20000000800 */
[----:B------:R-:W-:Y:S01]  /*6e10*/  UMOV UR7, 0x1 ;  /* 0x0000000100077882 */ /* 0x000fe20000000000 */
[----:B------:R-:W-:-:S02]  /*6e20*/  UIADD3 UR4, UR4, -0x1, URZ ;  /* 0xffffffff04047890 */ /* 0x000fc4000fffe03f */
[----:B------:R-:W-:Y:S02]  /*6e30*/  USHF.L.U32 UR21, UR7, UR5, URZ ;  /* 0x0000000507157299 */ /* 0x000fe4000800063f */
[----:B------:R-:W-:Y:S01]  /*6e40*/  ULOP3.LUT UR13, URZ, UR6, URZ, 0x33, !UPT ;  /* 0x000000063f0d7292 */ /* 0x000fe2000f8e333f */
[----:B------:R-:W-:Y:S01]  /*6e50*/  ULDC.64 UR30, c[0x0][0x198] ;  /* 0x00006600001e7ab9 */ /* 0x000fe20000000a00 */
[----:B0-----:R-:W-:-:S05]  /*6e60*/  VIADD R3, R3, 0x3f ;  /* 0x0000003f03037836 */ /* 0x001fca0000000000 */
[----:B------:R-:W-:Y:S01]  /*6e70*/  SHF.R.S32.HI R4, RZ, 0x1f, R3 ;  /* 0x0000001fff047819 */ /* 0x000fe20000011403 */
[----:B-1----:R-:W-:-:S03]  /*6e80*/  IMAD.U32 R12, RZ, RZ, UR8 ;  /* 0x00000008ff0c7e24 */ /* 0x002fc6000f8e00ff */
[----:B------:R-:W-:Y:S01]  /*6e90*/  LEA.HI R4, R4, R3, RZ, 0x6 ;  /* 0x0000000304047211 */ /* 0x000fe200078f30ff */
[----:B------:R-:W-:-:S03]  /*6ea0*/  IMAD.MOV.U32 R3, RZ, RZ, 0x1 ;  /* 0x00000001ff037424 */ /* 0x000fc600078e00ff */
[----:B------:R-:W-:-:S05]  /*6eb0*/  SHF.R.S32.HI R11, RZ, 0x6, R4 ;  /* 0x00000006ff0b7819 */ /* 0x000fca0000011404 */
[----:B------:R-:W-:-:S07]  /*6ec0*/  VIADD R13, R11, 0x1 ;  /* 0x000000010b0d7836 */ /* 0x000fce0000000000 */
.L_x_177:
[----:B------:R-:W-:-:S03]  /*6ed0*/  UMOV UR5, 0xffffffff ;  /* 0xffffffff00057882 */ /* 0x000fc60000000000 */
[----:B------:R-:W-:Y:S05]  /*6ee0*/  BRA.DIV UR5, `(.L_x_167) ;  /* 0x0000001205147947 */ /* 0x000fea000b800000 */
[----:B------:R-:W-:-:S13]  /*6ef0*/  ELECT P6, URZ, PT ;  /* 0x00000000003f782f */ /* 0x000fda00038c0000 */
.L_x_190:
[----:B------:R-:W-:Y:S04]  /*6f00*/  BSSY B1, `(.L_x_168) ;  /* 0x0000044000017945 */ /* 0x000fe80003800000 */
[----:B------:R-:W-:Y:S05]  /*6f10*/  @!P6 BRA `(.L_x_169) ;  /* 0x000000040008e947 */ /* 0x000fea0003800000 */
[----:B------:R-:W0:Y:S02]  /*6f20*/  LDC R4, c[0x0][0x28c] ;  /* 0x0000a300ff047b82 */ /* 0x000e240000000800 */
[----:B0-----:R-:W-:-:S13]  /*6f30*/  ISETP.GE.AND P0, PT, R4, 0x1, PT ;  /* 0x000000010400780c */ /* 0x001fda0003f06270 */
[----:B------:R-:W-:Y:S05]  /*6f40*/  @!P0 BRA `(.L_x_169) ;  /* 0x0000000000fc8947 */ /* 0x000fea0003800000 */
[----:B------:R-:W-:Y:S02]  /*6f50*/  IMAD R21, R21, 0x4, R12 ;  /* 0x0000000415157824 */ /* 0x000fe400078e020c */
[----:B------:R-:W-:Y:S02]  /*6f60*/  IMAD.SHL.U32 R19, R19, 0x80, RZ ;  /* 0x0000008013137824 */ /* 0x000fe400078e00ff */
[----:B------:R-:W-:Y:S02]  /*6f70*/  IMAD.MOV.U32 R22, RZ, RZ, RZ ;  /* 0x000000ffff167224 */ /* 0x000fe400078e00ff */
[----:B------:R-:W-:Y:S02]  /*6f80*/  IMAD.MOV.U32 R4, RZ, RZ, R13 ;  /* 0x000000ffff047224 */ /* 0x000fe400078e000d */
[----:B------:R-:W-:Y:S02]  /*6f90*/  IMAD.MOV.U32 R5, RZ, RZ, R3 ;  /* 0x000000ffff057224 */ /* 0x000fe400078e0003 */
[----:B------:R-:W-:-:S02]  /*6fa0*/  IMAD.MOV.U32 R7, RZ, RZ, R8 ;  /* 0x000000ffff077224 */ /* 0x000fc400078e0008 */
[----:B------:R-:W-:Y:S02]  /*6fb0*/  IMAD.SHL.U32 R21, R21, 0x20, RZ ;  /* 0x0000002015157824 */ /* 0x000fe400078e00ff */
[----:B------:R-:W-:-:S07]  /*6fc0*/  VIADD R24, R19, 0x40 ;  /* 0x0000004013187836 */ /* 0x000fce0000000000 */
.L_x_172:
[----:B------:R-:W0:Y:S01]  /*6fd0*/  S2UR UR5, SR_CgaCtaId ;  /* 0x00000000000579c3 */ /* 0x000e220000008800 */
[----:B------:R-:W-:Y:S02]  /*6fe0*/  MOV R15, 0x400 ;  /* 0x00000400000f7802 */ /* 0x000fe40000000f00 */
[----:B------:R-:W-:Y:S02]  /*6ff0*/  SHF.L.U32 R14, R5, 0x1f, RZ ;  /* 0x0000001f050e7819 */ /* 0x000fe400000006ff */
[----:B------:R-:W-:Y:S01]  /*7000*/  ISETP.NE.AND P1, PT, R0, RZ, PT ;  /* 0x000000ff0000720c */ /* 0x000fe20003f25270 */
[----:B0-----:R-:W-:-:S05]  /*7010*/  IMAD.U32 R12, RZ, RZ, UR5 ;  /* 0x00000005ff0c7e24 */ /* 0x001fca000f8e00ff */
[----:B------:R-:W-:-:S07]  /*7020*/  LEA R20, R12, R15, 0x18 ;  /* 0x0000000f0c147211 */ /* 0x000fce00078ec0ff */
[----:B------:R-:W0:Y:S01]  /*7030*/  @!P1 LDC R15, c[0x0][0x500] ;  /* 0x00014000ff0f9b82 */ /* 0x000e220000000800 */
[----:B------:R-:W-:-:S04]  /*7040*/  IMAD R23, R7, 0x8, R20 ;  /* 0x0000000807177824 */ /* 0x000fc800078e0214 */
[----:B------:R-:W1:Y:S02]  /*7050*/  SYNCS.PHASECHK.TRANS64.TRYWAIT P0, [R23+URZ+0x30], R14 ;  /* 0x0000300e170075a7 */ /* 0x000e64000800017f */
[----:B-1----:R-:W-:Y:S05]  /*7060*/  @!P0 BRA `(.L_x_170) ;  /* 0x0000000c00d48947 */ /* 0x002fea0003800000 */
.L_x_191:
[----:B-1----:R-:W-:Y:S01]  /*7070*/  PRMT R14, R9, 0x9910, RZ ;  /* 0x00009910090e7816 */ /* 0x002fe200000000ff */
[----:B0-----:R0:W-:Y:S03]  /*7080*/  @!P1 SYNCS.ARRIVE.TRANS64 RZ, [R23+URZ], R15 ;  /* 0x0000000f17ff99a7 */ /* 0x0011e6000800003f */
[----:B------:R-:W-:-:S13]  /*7090*/  ISETP.NE.AND P0, PT, R14, 0x2, PT ;  /* 0x000000020e00780c */ /* 0x000fda0003f05270 */
[----:B0-----:R-:W-:Y:S05]  /*70a0*/  @P0 BRA `(.L_x_171) ;  /* 0x0000000000040947 */ /* 0x001fea0003800000 */
[----:B------:R-:W-:Y:S01]  /*70b0*/  BPT.TRAP 0x1 ;  /* 0x000000040000795c */ /* 0x000fe20000300000 */
.L_x_171:
[----:B------:R-:W-:Y:S01]  /*70c0*/  IMAD R14, R7, 0x4, R12 ;  /* 0x00000004070e7824 */ /* 0x000fe200078e020c */
[----:B------:R-:W-:Y:S01]  /*70d0*/  R2UR UR27, R22 ;  /* 0x00000000161b72ca */ /* 0x000fe200000e0000 */
[----:B------:R-:W-:Y:S01]  /*70e0*/  VIADD R4, R4, 0xffffffff ;  /* 0xffffffff04047836 */ /* 0x000fe20000000000 */
[----:B------:R-:W-:Y:S01]  /*70f0*/  R2UR UR9, R23 ;  /* 0x00000000170972ca */ /* 0x000fe200000e0000 */
[----:B------:R-:W-:Y:S01]  /*7100*/  IMAD.SHL.U32 R14, R14, 0x800, RZ ;  /* 0x000008000e0e7824 */ /* 0x000fe200078e00ff */
[----:B------:R-:W-:Y:S01]  /*7110*/  R2UR UR12, R6 ;  /* 0x00000000060c72ca */ /* 0x000fe200000e0000 */
[----:B------:R-:W-:Y:S01]  /*7120*/  UIADD3 UR6, UP0, UR30, 0xf0, URZ ;  /* 0x000000f01e067890 */ /* 0x000fe2000ff1e03f */
[----:B------:R-:W-:Y:S01]  /*7130*/  R2UR UR11, R21 ;  /* 0x00000000150b72ca */ /* 0x000fe200000e0000 */
[--C-:B------:R-:W-:Y:S01]  /*7140*/  IMAD R14, R14, 0x2, R20.reuse ;  /* 0x000000020e0e7824 */ /* 0x100fe200078e0214 */
[----:B------:R-:W-:Y:S01]  /*7150*/  UIADD3 UR32, UP1, UR30, 0x1f0, URZ ;  /* 0x000001f01e207890 */ /* 0x000fe2000ff3e03f */
[----:B------:R-:W-:Y:S01]  /*7160*/  IMAD R20, R7, 0x4000, R20 ;  /* 0x0000400007147824 */ /* 0x000fe200078e0214 */
[----:B------:R-:W-:Y:S01]  /*7170*/  R2UR UR26, R19 ;  /* 0x00000000131a72ca */ /* 0x000fe200000e0000 */
[----:B------:R-:W-:Y:S01]  /*7180*/  UIADD3.X UR7, URZ, UR31, URZ, UP0, !UPT ;  /* 0x0000001f3f077290 */ /* 0x000fe200087fe43f */
[----:B------:R-:W-:Y:S01]  /*7190*/  R2UR UR5, R14 ;  /* 0x000000000e0572ca */ /* 0x000fe200000e0000 */
[----:B------:R-:W-:Y:S01]  /*71a0*/  UIADD3.X UR33, URZ, UR31, URZ, UP1, !UPT ;  /* 0x0000001f3f217290 */ /* 0x000fe20008ffe43f */
[----:B------:R-:W-:Y:S01]  /*71b0*/  R2UR UR16, R20 ;  /* 0x00000000141072ca */ /* 0x000fe200000e0000 */
[----:B------:R-:W-:Y:S01]  /*71c0*/  VIADD R7, R7, 0x1 ;  /* 0x0000000107077836 */ /* 0x000fe20000000000 */
[----:B------:R-:W-:Y:S01]  /*71d0*/  R2UR UR18, R24 ;  /* 0x00000000181272ca */ /* 0x000fe200000e0000 */
[----:B------:R-:W-:Y:S01]  /*71e0*/  UMOV UR22, 0xf0000 ;  /* 0x000f000000167882 */ /* 0x000fe20000000000 */
[----:B------:R-:W-:Y:S01]  /*71f0*/  ISETP.GT.AND P1, PT, R4, 0x1, PT ;  /* 0x000000010400780c */ /* 0x000fe20003f24270 */
[----:B------:R-:W-:Y:S01]  /*7200*/  UMOV UR14, 0x0 ;  /* 0x00000000000e7882 */ /* 0x000fe20000000000 */
[----:B------:R-:W-:Y:S01]  /*7210*/  ISETP.NE.AND P0, PT, R7, 0x6, PT ;  /* 0x000000060700780c */ /* 0x000fe20003f05270 */
[----:B------:R-:W-:Y:S01]  /*7220*/  UMOV UR15, 0x10000000 ;  /* 0x10000000000f7882 */ /* 0x000fe20000000000 */
[----:B------:R-:W-:Y:S01]  /*7230*/  UMOV UR10, UR27 ;  /* 0x0000001b000a7c82 */ /* 0x000fe20008000000 */
[----:B------:R-:W-:Y:S01]  /*7240*/  UMOV UR25, UR9 ;  /* 0x0000000900197c82 */ /* 0x000fe20008000000 */
[----:B------:R-:W-:Y:S01]  /*7250*/  UMOV UR28, UR12 ;  /* 0x0000000c001c7c82 */ /* 0x000fe20008000000 */
[----:B------:R-:W-:Y:S01]  /*7260*/  UIADD3 UR8, UR5, 0x180, URZ ;  /* 0x0000018005087890 */ /* 0x000fe2000fffe03f */
[----:B------:R-:W-:Y:S01]  /*7270*/  SEL R14, RZ, 0x1, P0 ;  /* 0x00000001ff0e7807 */ /* 0x000fe20000000000 */
[----:B------:R-:W-:Y:S01]  /*7280*/  UIADD3 UR24, UR16, 0x18180, URZ ;  /* 0x0001818010187890 */ /* 0x000fe2000fffe03f */
[----:B------:R-:W-:Y:S01]  /*7290*/  VIADD R22, R22, 0x40 ;  /* 0x0000004016167836 */ /* 0x000fe20000000000 */
[----:B------:R-:W-:Y:S01]  /*72a0*/  UIADD3 UR16, UR16, 0x1a180, URZ ;  /* 0x0001a18010107890 */ /* 0x000fe2000fffe03f */
[----:B------:R-:W-:Y:S01]  /*72b0*/  LOP3.LUT R5, R5, R14, RZ, 0x3c, !PT ;  /* 0x0000000e05057212 */ /* 0x000fe200078e3cff */
[----:B------:R-:W-:Y:S01]  /*72c0*/  UMOV UR17, UR9 ;  /* 0x0000000900117c82 */ /* 0x000fe20008000000 */
[----:B------:R-:W-:Y:S01]  /*72d0*/  UMOV UR19, UR27 ;  /* 0x0000001b00137c82 */ /* 0x000fe20008000000 */
[----:B------:R-:W-:Y:S01]  /*72e0*/  UMOV UR20, UR12 ;  /* 0x0000000c00147c82 */ /* 0x000fe20008000000 */
[----:B------:R0:W-:Y:S01]  /*72f0*/  UTMALDG.3D.MULTICAST [UR8], [UR6], UR22, desc[UR14] ;  /* 0x00000e08060073b4 */ /* 0x0001e20008011816 */
[----:B------:R-:W-:Y:S01]  /*7300*/  SEL R7, R7, RZ, P0 ;  /* 0x000000ff07077207 */ /* 0x000fe20000000000 */
[----:B------:R0:W-:Y:S02]  /*7310*/  UTMALDG.3D [UR24], [UR32], desc[UR14] ;  /* 0x00000e18200075b4 */ /* 0x0001e40008011000 */
[----:B------:R0:W-:Y:S02]  /*7320*/  UTMALDG.3D [UR16], [UR32], desc[UR14] ;  /* 0x00000e10200075b4 */ /* 0x0001e40008011000 */
[----:B0-----:R-:W-:Y:S05]  /*7330*/  @P1 BRA `(.L_x_172) ;  /* 0xfffffffc00241947 */ /* 0x001fea000383ffff */
.L_x_169:
[----:B------:R-:W-:Y:S05]  /*7340*/  BSYNC B1 ;  /* 0x0000000000017941 */ /* 0x000fea0003800000 */
.L_x_168:
[----:B------:R-:W-:Y:S01]  /*7350*/  LOP3.LUT P1, RZ, R10, 0xff, RZ, 0xc0, !PT ;  /* 0x000000ff0aff7812 */ /* 0x000fe2000782c0ff */
[C---:B------:R-:W-:Y:S01]  /*7360*/  IMAD.IADD R7, R11.reuse, 0x1, R8 ;  /* 0x000000010b077824 */ /* 0x040fe200078e0208 */
[----:B------:R-:W-:Y:S01]  /*7370*/  ULDC.64 UR6, c[0x0][0x650] ;  /* 0x0001940000067ab9 */ /* 0x000fe20000000a00 */
[----:B------:R-:W-:Y:S01]  /*7380*/  ISETP.GE.U32.AND P2, PT, R11, 0x6, PT ;  /* 0x000000060b00780c */ /* 0x000fe20003f46070 */
[----:B------:R-:W-:Y:S01]  /*7390*/  BSSY B1, `(.L_x_173) ;  /* 0x000006b000017945 */ /* 0x000fe20003800000 */
[----:B------:R-:W-:Y:S01]  /*73a0*/  IMAD.MOV.U32 R21, RZ, RZ, -0x1 ;  /* 0xffffffffff157424 */ /* 0x000fe200078e00ff */
[----:B------:R-:W-:Y:S01]  /*73b0*/  ISETP.GT.U32.AND P0, PT, R7, 0x5, PT ;  /* 0x000000050700780c */ /* 0x000fe20003f04070 */
[----:B------:R-:W-:Y:S01]  /*73c0*/  IMAD.MOV.U32 R19, RZ, RZ, -0x1 ;  /* 0xffffffffff137424 */ /* 0x000fe200078e00ff */
[----:B------:R-:W-:Y:S02]  /*73d0*/  PRMT R10, RZ, 0x7610, R10 ;  /* 0x00007610ff0a7816 */ /* 0x000fe4000000000a */
[----:B------:R-:W-:-:S03]  /*73e0*/  ISETP.LT.U32.AND P0, PT, R11, 0x6, P0 ;  /* 0x000000060b00780c */ /* 0x000fc60000701070 */
[----:B------:R-:W0:Y:S01]  /*73f0*/  @P1 S2R R12, SR_CgaCtaId ;  /* 0x00000000000c1919 */ /* 0x000e220000008800 */
[----:B------:R-:W-:-:S04]  /*7400*/  @P1 MOV R5, 0x400 ;  /* 0x0000040000051802 */ /* 0x000fc80000000f00 */
[----:B0-----:R-:W-:Y:S01]  /*7410*/  @P1 LEA R6, R12, R5, 0x18 ;  /* 0x000000050c061211 */ /* 0x001fe200078ec0ff */
[----:B------:R-:W-:Y:S01]  /*7420*/  IMAD.WIDE.U32 R4, R7, -0x55555555, RZ ;  /* 0xaaaaaaab07047825 */ /* 0x000fe200078e00ff */
[----:B------:R-:W-:Y:S02]  /*7430*/  SEL R4, RZ, 0x1, !P0 ;  /* 0x00000001ff047807 */ /* 0x000fe40004000000 */
[----:B------:R0:W-:Y:S01]  /*7440*/  @P1 SYNCS.ARRIVE.TRANS64.A1T0 RZ, [R6+URZ+0x78], RZ ;  /* 0x000078ff06ff19a7 */ /* 0x0001e2000810003f */
[----:B------:R-:W-:Y:S02]  /*7450*/  IADD3 R16, P1, R16, UR36, RZ ;  /* 0x0000002410107c10 */ /* 0x000fe4000ff3e0ff */
[----:B------:R-:W-:Y:S02]  /*7460*/  LOP3.LUT R3, R3, R4, RZ, 0x3c, !PT ;  /* 0x0000000403037212 */ /* 0x000fe400078e3cff */
[----:B------:R-:W-:Y:S02]  /*7470*/  IADD3.X R17, R17, UR42, RZ, P1, !PT ;  /* 0x0000002a11117c10 */ /* 0x000fe40008ffe4ff */
[----:B------:R-:W-:-:S02]  /*7480*/  ISETP.GE.U32.AND P0, PT, R16, UR6, PT ;  /* 0x0000000610007c0c */ /* 0x000fc4000bf06070 */
[----:B0-----:R-:W-:Y:S02]  /*7490*/  SHF.R.U32.HI R6, RZ, 0x2, R5 ;  /* 0x00000002ff067819 */ /* 0x001fe40000011605 */
[----:B------:R-:W-:Y:S02]  /*74a0*/  ISETP.GE.U32.AND.EX P0, PT, R17, UR7, PT, P0 ;  /* 0x0000000711007c0c */ /* 0x000fe4000bf06100 */
[----:B------:R-:W-:Y:S01]  /*74b0*/  @P2 LOP3.LUT R3, R3, 0x1, R6, 0x78, !PT ;  /* 0x0000000103032812 */ /* 0x000fe200078e7806 */
[----:B------:R-:W-:Y:S01]  /*74c0*/  IMAD R8, R6, -0x6, R7 ;  /* 0xfffffffa06087824 */ /* 0x000fe200078e0207 */
[----:B------:R-:W-:Y:S01]  /*74d0*/  PRMT R4, RZ, 0x7610, R4 ;  /* 0x00007610ff047816 */ /* 0x000fe20000000004 */
[----:B------:R-:W-:-:S08]  /*74e0*/  IMAD.MOV.U32 R6, RZ, RZ, -0x1 ;  /* 0xffffffffff067424 */ /* 0x000fd000078e00ff */
[----:B------:R-:W-:Y:S05]  /*74f0*/  @P0 BRA `(.L_x_174) ;  /* 0x0000000400500947 */ /* 0x000fea0003800000 */
[----:B------:R-:W0:Y:S01]  /*7500*/  S2R R19, SR_CTAID.X ;  /* 0x0000000000137919 */ /* 0x000e220000002500 */
[----:B------:R-:W-:Y:S01]  /*7510*/  ULDC.64 UR6, c[0x0][0x628] ;  /* 0x00018a0000067ab9 */ /* 0x000fe20000000a00 */
[----:B------:R-:W1:Y:S01]  /*7520*/  LDC R20, c[0x0][0x144] ;  /* 0x00005100ff147b82 */ /* 0x000e620000000800 */
[----:B------:R-:W-:Y:S01]  /*7530*/  ISETP.NE.U32.AND P0, PT, RZ, UR6, PT ;  /* 0x00000006ff007c0c */ /* 0x000fe2000bf05070 */
[----:B------:R-:W2:Y:S01]  /*7540*/  S2R R14, SR_CTAID.Y ;  /* 0x00000000000e7919 */ /* 0x000ea20000002600 */
[----:B------:R-:W-:Y:S01]  /*7550*/  ULDC UR8, c[0x0][0x630] ;  /* 0x00018c0000087ab9 */ /* 0x000fe20000000800 */
[----:B------:R-:W-:Y:S01]  /*7560*/  ULDC UR9, c[0x0][0x150] ;  /* 0x0000540000097ab9 */ /* 0x000fe20000000800 */
[----:B------:R-:W-:Y:S01]  /*7570*/  ISETP.NE.AND.EX P0, PT, RZ, UR7, PT, P0 ;  /* 0x00000007ff007c0c */ /* 0x000fe2000bf05300 */
[----:B------:R-:W-:Y:S02]  /*7580*/  IMAD.MOV.U32 R4, RZ, RZ, R16 ;  /* 0x000000ffff047224 */ /* 0x000fe400078e0010 */
[----:B------:R-:W-:Y:S01]  /*7590*/  IMAD.MOV.U32 R5, RZ, RZ, R17 ;  /* 0x000000ffff057224 */ /* 0x000fe200078e0011 */
[----:B0-----:R-:W-:-:S09]  /*75a0*/  I2FP.F32.U32 R21, R19 ;  /* 0x0000001300157245 */ /* 0x001fd20000201000 */
[----:B------:R-:W-:Y:S05]  /*75b0*/  @!P0 BRA `(.L_x_175) ;  /* 0x0000000000288947 */ /* 0x000fea0003800000 */
[----:B------:R-:W-:Y:S02]  /*75c0*/  ULDC UR5, c[0x0][0x634] ;  /* 0x00018d0000057ab9 */ /* 0x000fe40000000800 */
[----:B------:R-:W-:-:S05]  /*75d0*/  IADD3 R5, P0, R16, UR5, RZ ;  /* 0x0000000510057c10 */ /* 0x000fca000ff1e0ff */
[----:B------:R-:W-:-:S04]  /*75e0*/  IMAD.X R15, RZ, RZ, R17, P0 ;  /* 0x000000ffff0f7224 */ /* 0x000fc800000e0611 */
[----:B------:R-:W-:-:S04]  /*75f0*/  IMAD.WIDE.U32 R6, R15, UR6, RZ ;  /* 0x000000060f067c25 */ /* 0x000fc8000f8e00ff */
[----:B------:R-:W-:-:S04]  /*7600*/  IMAD.WIDE.U32 R6, P0, R5, UR7, R6 ;  /* 0x0000000705067c25 */ /* 0x000fc8000f800006 */
[----:B------:R-:W-:-:S04]  /*7610*/  IMAD.WIDE.U32 R4, R5, UR6, RZ ;  /* 0x0000000605047c25 */ /* 0x000fc8000f8e00ff */
[----:B------:R-:W-:Y:S01]  /*7620*/  IMAD.MOV.U32 R4, RZ, RZ, R7 ;  /* 0x000000ffff047224 */ /* 0x000fe200078e0007 */
[----:B------:R-:W-:Y:S01]  /*7630*/  IADD3 RZ, P1, R5, R6, RZ ;  /* 0x0000000605ff7210 */ /* 0x000fe20007f3e0ff */
[----:B------:R-:W-:-:S04]  /*7640*/  IMAD.X R5, RZ, RZ, RZ, P0 ;  /* 0x000000ffff057224 */ /* 0x000fc800000e06ff */
[----:B------:R-:W-:-:S08]  /*7650*/  IMAD.WIDE.U32.X R4, R15, UR7, R4, P1 ;  /* 0x000000070f047c25 */ /* 0x000fd000088e0404 */
.L_x_175:
[----:B------:R-:W-:Y:S01]  /*7660*/  FMUL R21, R21, UR9 ;  /* 0x0000000915157c20 */ /* 0x000fe20008400000 */
[--C-:B------:R-:W-:Y:S01]  /*7670*/  SHF.R.U64 R15, R4, UR8, R5.reuse ;  /* 0x00000008040f7c19 */ /* 0x100fe20008001205 */
[----:B------:R-:W-:Y:S01]  /*7680*/  ULDC.64 UR6, c[0x0][0x620] ;  /* 0x0001880000067ab9 */ /* 0x000fe20000000a00 */
[----:B------:R-:W-:Y:S01]  /*7690*/  SHF.R.U32.HI R4, RZ, UR8, R5 ;  /* 0x00000008ff047c19 */ /* 0x000fe20008011605 */
[----:B------:R-:W-:Y:S01]  /*76a0*/  ULDC.64 UR8, c[0x0][0x640] ;  /* 0x0001900000087ab9 */ /* 0x000fe20000000a00 */
[----:B------:R-:W-:Y:S01]  /*76b0*/  IADD3 R5, P0, RZ, -R15, RZ ;  /* 0x8000000fff057210 */ /* 0x000fe20007f1e0ff */
[----:B------:R-:W0:Y:S01]  /*76c0*/  F2I.U32.TRUNC.NTZ R21, R21 ;  /* 0x0000001500157305 */ /* 0x000e22000020f000 */
[----:B------:R-:W-:-:S03]  /*76d0*/  ULDC UR5, c[0x0][0x618] ;  /* 0x0001860000057ab9 */ /* 0x000fc60000000800 */
[----:B------:R-:W-:Y:S01]  /*76e0*/  IMAD.X R4, RZ, RZ, ~R4, P0 ;  /* 0x000000ffff047224 */ /* 0x000fe200000e0e04 */
[----:B------:R-:W-:-:S03]  /*76f0*/  ISETP.NE.U32.AND P0, PT, RZ, UR8, PT ;  /* 0x00000008ff007c0c */ /* 0x000fc6000bf05070 */
[----:B------:R-:W-:Y:S01]  /*7700*/  IMAD R4, R4, UR6, RZ ;  /* 0x0000000604047c24 */ /* 0x000fe2000f8e02ff */
[----:B------:R-:W-:-:S03]  /*7710*/  ISETP.NE.AND.EX P0, PT, RZ, UR9, PT, P0 ;  /* 0x00000009ff007c0c */ /* 0x000fc6000bf05300 */
[C---:B------:R-:W-:Y:S02]  /*7720*/  IMAD R7, R5.reuse, UR7, R4 ;  /* 0x0000000705077c24 */ /* 0x040fe4000f8e0204 */
[----:B------:R-:W-:Y:S01]  /*7730*/  IMAD.WIDE.U32 R4, R5, UR6, R16 ;  /* 0x0000000605047c25 */ /* 0x000fe2000f8e0010 */
[----:B------:R-:W-:-:S03]  /*7740*/  ULDC UR6, c[0x0][0x154] ;  /* 0x0000550000067ab9 */ /* 0x000fc60000000800 */
[----:B0-----:R-:W-:Y:S02]  /*7750*/  IMAD.MOV R6, RZ, RZ, -R21 ;  /* 0x000000ffff067224 */ /* 0x001fe400078e0a15 */
[----:B------:R-:W0:Y:S01]  /*7760*/  LDC R21, c[0x0][0x148] ;  /* 0x00005200ff157b82 */ /* 0x000e220000000800 */
[----:B------:R-:W-:Y:S02]  /*7770*/  IMAD.IADD R5, R5, 0x1, R7 ;  /* 0x0000000105057824 */ /* 0x000fe400078e0207 */
[----:B-1----:R-:W-:Y:S01]  /*7780*/  IMAD R19, R20, R6, R19 ;  /* 0x0000000614137224 */ /* 0x002fe200078e0213 */
[----:B--2---:R-:W-:Y:S02]  /*7790*/  I2FP.F32.U32 R6, R14 ;  /* 0x0000000e00067245 */ /* 0x004fe40000201000 */
[--C-:B------:R-:W-:Y:S02]  /*77a0*/  SHF.R.U64 R20, R4, UR5, R5.reuse ;  /* 0x0000000504147c19 */ /* 0x100fe40008001205 */
[----:B------:R-:W-:Y:S01]  /*77b0*/  SHF.R.U32.HI R5, RZ, UR5, R5 ;  /* 0x00000005ff057c19 */ /* 0x000fe20008011605 */
[----:B------:R-:W-:Y:S01]  /*77c0*/  FMUL R6, R6, UR6 ;  /* 0x0000000606067c20 */ /* 0x000fe20008400000 */
[----:B------:R-:W-:-:S02]  /*77d0*/  ULDC UR5, c[0x0][0x608] ;  /* 0x0001820000057ab9 */ /* 0x000fc40000000800 */
[--C-:B------:R-:W-:Y:S01]  /*77e0*/  SHF.R.U64 R23, R20, UR5, R5.reuse ;  /* 0x0000000514177c19 */ /* 0x100fe20008001205 */
[----:B------:R1:W2:Y:S01]  /*77f0*/  F2I.U32.TRUNC.NTZ R24, R6 ;  /* 0x0000000600187305 */ /* 0x0002a2000020f000 */
[----:B------:R-:W-:Y:S01]  /*7800*/  SHF.R.U32.HI R4, RZ, UR5, R5 ;  /* 0x00000005ff047c19 */ /* 0x000fe20008011605 */
[----:B------:R-:W-:-:S03]  /*7810*/  ULDC UR5, c[0x0][0x658] ;  /* 0x0001960000057ab9 */ /* 0x000fc60000000800 */
[--C-:B------:R-:W-:Y:S02]  /*7820*/  SHF.R.U64 R22, R23, UR5, R4.reuse ;  /* 0x0000000517167c19 */ /* 0x100fe40008001204 */
[----:B------:R-:W-:-:S03]  /*7830*/  SHF.R.U32.HI R25, RZ, UR5, R4 ;  /* 0x00000005ff197c19 */ /* 0x000fc60008011604 */
[----:B------:R-:W-:Y:S02]  /*7840*/  IMAD.MOV.U32 R4, RZ, RZ, R22 ;  /* 0x000000ffff047224 */ /* 0x000fe400078e0016 */
[----:B------:R-:W-:Y:S01]  /*7850*/  IMAD.MOV.U32 R5, RZ, RZ, R25 ;  /* 0x000000ffff057224 */ /* 0x000fe200078e0019 */
[----:B-1----:R-:W-:Y:S06]  /*7860*/  @!P0 BRA `(.L_x_176) ;  /* 0x0000000000288947 */ /* 0x002fec0003800000 */
        /* <DEDUP_REMOVED lines=10> */
.L_x_176:
[----:B------:R-:W-:Y:S01]  /*7910*/  ISETP.NE.AND P0, PT, R2, 0x1, PT ;  /* 0x000000010200780c */ /* 0x000fe20003f05270 */
[----:B------:R-:W-:Y:S01]  /*7920*/  ULDC UR5, c[0x0][0x648] ;  /* 0x0001920000057ab9 */ /* 0x000fe20000000800 */
[----:B------:R-:W-:Y:S01]  /*7930*/  LOP3.LUT R23, R23, UR13, RZ, 0xc0, !PT ;  /* 0x0000000d17177c12 */ /* 0x000fe2000f8ec0ff */
[----:B--2---:R-:W-:Y:S01]  /*7940*/  IMAD.MOV R24, RZ, RZ, -R24 ;  /* 0x000000ffff187224 */ /* 0x004fe200078e0a18 */
[----:B------:R-:W-:Y:S01]  /*7950*/  SHF.R.U64 R4, R4, UR5, R5 ;  /* 0x0000000504047c19 */ /* 0x000fe20008001205 */
[----:B------:R-:W-:Y:S01]  /*7960*/  ULDC UR5, c[0x0][0x638] ;  /* 0x00018e0000057ab9 */ /* 0x000fe20000000800 */
[----:B------:R-:W-:Y:S01]  /*7970*/  LOP3.LUT R7, R20, UR4, RZ, 0xc0, !PT ;  /* 0x0000000414077c12 */ /* 0x000fe2000f8ec0ff */
[----:B------:R-:W-:Y:S01]  /*7980*/  ULDC UR6, c[0x0][0x610] ;  /* 0x0001840000067ab9 */ /* 0x000fe20000000800 */
[----:B------:R-:W-:Y:S02]  /*7990*/  IMAD.MOV.U32 R6, RZ, RZ, R15 ;  /* 0x000000ffff067224 */ /* 0x000fe400078e000f */
[----:B------:R-:W-:-:S02]  /*79a0*/  IMAD.MOV R5, RZ, RZ, -R4 ;  /* 0x000000ffff057224 */ /* 0x000fc400078e0a04 */
[----:B------:R-:W-:Y:S02]  /*79b0*/  IMAD R4, R4, UR21, R23 ;  /* 0x0000001504047c24 */ /* 0x000fe4000f8e0217 */
[----:B0-----:R-:W-:Y:S02]  /*79c0*/  @P0 IMAD R19, R21, R24, R14 ;  /* 0x0000001815130224 */ /* 0x001fe400078e020e */
[----:B------:R-:W-:Y:S01]  /*79d0*/  IMAD R22, R5, UR5, R22 ;  /* 0x0000000505167c24 */ /* 0x000fe2000f8e0216 */
[----:B------:R-:W-:Y:S01]  /*79e0*/  ULDC UR5, c[0x0][0x600] ;  /* 0x0001800000057ab9 */ /* 0x000fe20000000800 */
[----:B------:R-:W-:Y:S02]  /*79f0*/  IMAD R21, R4, UR6, R19 ;  /* 0x0000000604157c24 */ /* 0x000fe4000f8e0213 */
[----:B------:R-:W-:Y:S02]  /*7a00*/  IMAD R22, R22, UR5, R7 ;  /* 0x0000000516167c24 */ /* 0x000fe4000f8e0207 */
[----:B------:R-:W-:-:S03]  /*7a10*/  IMAD.MOV.U32 R4, RZ, RZ, 0x1 ;  /* 0x00000001ff047424 */ /* 0x000fc600078e00ff */
[----:B------:R-:W-:Y:S02]  /*7a20*/  SEL R19, R22, R21, !P0 ;  /* 0x0000001516137207 */ /* 0x000fe40004000000 */
[----:B------:R-:W-:-:S07]  /*7a30*/  SEL R21, R21, R22, !P0 ;  /* 0x0000001615157207 */ /* 0x000fce0004000000 */
.L_x_174:
[----:B------:R-:W-:Y:S05]  /*7a40*/  BSYNC B1 ;  /* 0x0000000000017941 */ /* 0x000fea0003800000 */
.L_x_173:
[----:B------:R-:W-:-:S13]  /*7a50*/  LOP3.LUT P0, RZ, R4, 0xff, RZ, 0xc0, !PT ;  /* 0x000000ff04ff7812 */ /* 0x000fda000780c0ff */
[----:B------:R-:W-:Y:S05]  /*7a60*/  @P0 BRA `(.L_x_177) ;  /* 0xfffffff400180947 */ /* 0x000fea000383ffff */
[----:B------:R-:W-:Y:S05]  /*7a70*/  BSYNC B0 ;  /* 0x0000000000007941 */ /* 0x000fea0003800000 */
.L_x_166:
[----:B------:R-:W-:-:S03]  /*7a80*/  UMOV UR5, 0xffffffff ;  /* 0xffffffff00057882 */ /* 0x000fc60000000000 */
[----:B------:R-:W-:Y:S05]  /*7a90*/  BRA.DIV UR5, `(.L_x_178) ;  /* 0x00000006055c7947 */ /* 0x000fea000b800000 */
[----:B------:R-:W-:-:S13]  /*7aa0*/  ELECT P6, URZ, PT ;  /* 0x00000000003f782f */ /* 0x000fda00038c0000 */
.L_x_194:
[----:B------:R-:W-:Y:S04]  /*7ab0*/  BSSY B0, `(.L_x_179) ;  /* 0x000003d000007945 */ /* 0x000fe80003800000 */
[----:B------:R-:W-:Y:S05]  /*7ac0*/  @!P6 BRA `(.L_x_180) ;  /* 0x0000000000ece947 */ /* 0x000fea0003800000 */
[----:B------:R-:W-:-:S04]  /*7ad0*/  LOP3.LUT R18, R18, 0x2, RZ, 0xfc, !PT ;  /* 0x0000000212127812 */ /* 0x000fc800078efcff */
[----:B------:R-:W-:-:S13]  /*7ae0*/  ISETP.NE.AND P0, PT, R18, 0x3, PT ;  /* 0x000000031200780c */ /* 0x000fda0003f05270 */
[----:B------:R-:W-:Y:S05]  /*7af0*/  @!P0 BRA `(.L_x_181) ;  /* 0x0000000000048947 */ /* 0x000fea0003800000 */
[----:B------:R-:W-:Y:S01]  /*7b00*/  BPT.TRAP 0x1 ;  /* 0x000000040000795c */ /* 0x000fe20000300000 */
.L_x_181:
[----:B------:R-:W0:Y:S01]  /*7b10*/  S2R R5, SR_CgaCtaId ;  /* 0x0000000000057919 */ /* 0x000e220000008800 */
[----:B------:R-:W-:Y:S02]  /*7b20*/  MOV R0, 0x400 ;  /* 0x0000040000007802 */ /* 0x000fe40000000f00 */
[----:B------:R-:W-:Y:S02]  /*7b30*/  SHF.L.U32 R2, R3, 0x1f, RZ ;  /* 0x0000001f03027819 */ /* 0x000fe400000006ff */
[----:B0-----:R-:W-:-:S05]  /*7b40*/  LEA R5, R5, R0, 0x18 ;  /* 0x0000000005057211 */ /* 0x001fca00078ec0ff */
[----:B------:R-:W-:-:S04]  /*7b50*/  VIADD R5, R5, 0x30 ;  /* 0x0000003005057836 */ /* 0x000fc80000000000 */
[C---:B------:R-:W-:Y:S02]  /*7b60*/  IMAD R7, R8.reuse, 0x8, R5 ;  /* 0x0000000808077824 */ /* 0x040fe400078e0205 */
[----:B------:R-:W-:Y:S02]  /*7b70*/  VIADD R8, R8, 0x1 ;  /* 0x0000000108087836 */ /* 0x000fe40000000000 */
[----:B------:R-:W0:Y:S03]  /*7b80*/  SYNCS.PHASECHK.TRANS64.TRYWAIT P0, [R7+URZ], R2 ;  /* 0x00000002070075a7 */ /* 0x000e26000800017f */
[----:B------:R-:W-:-:S04]  /*7b90*/  ISETP.NE.AND P1, PT, R8, 0x6, PT ;  /* 0x000000060800780c */ /* 0x000fc80003f25270 */
[----:B------:R-:W-:Y:S02]  /*7ba0*/  SEL R0, RZ, 0x1, P1 ;  /* 0x00000001ff007807 */ /* 0x000fe40000800000 */
[----:B------:R-:W-:Y:S02]  /*7bb0*/  SEL R8, R8, RZ, P1 ;  /* 0x000000ff08087207 */ /* 0x000fe40000800000 */
[----:B------:R-:W-:-:S03]  /*7bc0*/  LOP3.LUT R9, R3, R0, RZ, 0x3c, !PT ;  /* 0x0000000003097212 */ /* 0x000fc600078e3cff */
[----:B------:R-:W-:Y:S01]  /*7bd0*/  IMAD R6, R8, 0x8, R5 ;  /* 0x0000000808067824 */ /* 0x000fe200078e0205 */
[----:B------:R-:W-:Y:S01]  /*7be0*/  SHF.L.U32 R3, R9, 0x1f, RZ ;  /* 0x0000001f09037819 */ /* 0x000fe200000006ff */
[----:B0-----:R-:W-:Y:S06]  /*7bf0*/  @!P0 BRA `(.L_x_182) ;  /* 0x0000000400248947 */ /* 0x001fec0003800000 */
.L_x_195:
[----:B------:R-:W1:Y:S01]  /*7c00*/  SYNCS.PHASECHK.TRANS64.TRYWAIT P0, [R6+URZ], R3 ;  /* 0x00000003060075a7 */ /* 0x000e62000800017f */
[----:B------:R-:W-:-:S05]  /*7c10*/  VIADD R0, R8, 0x1 ;  /* 0x0000000108007836 */ /* 0x000fca0000000000 */
[----:B------:R-:W-:-:S04]  /*7c20*/  ISETP.NE.AND P1, PT, R0, 0x6, PT ;  /* 0x000000060000780c */ /* 0x000fc80003f25270 */
[----:B0-----:R-:W-:Y:S02]  /*7c30*/  SEL R2, RZ, 0x1, P1 ;  /* 0x00000001ff027807 */ /* 0x001fe40000800000 */
[----:B------:R-:W-:Y:S02]  /*7c40*/  SEL R0, R0, RZ, P1 ;  /* 0x000000ff00007207 */ /* 0x000fe40000800000 */
[----:B------:R-:W-:-:S03]  /*7c50*/  LOP3.LUT R9, R9, R2, RZ, 0x3c, !PT ;  /* 0x0000000209097212 */ /* 0x000fc600078e3cff */
[----:B------:R-:W-:Y:S01]  /*7c60*/  IMAD R7, R0, 0x8, R5 ;  /* 0x0000000800077824 */ /* 0x000fe200078e0205 */
[----:B------:R-:W-:Y:S01]  /*7c70*/  SHF.L.U32 R4, R9, 0x1f, RZ ;  /* 0x0000001f09047819 */ /* 0x000fe200000006ff */
[----:B-1----:R-:W-:Y:S06]  /*7c80*/  @!P0 BRA `(.L_x_183) ;  /* 0x0000000400148947 */ /* 0x002fec0003800000 */
.L_x_196:
[----:B------:R-:W1:Y:S01]  /*7c90*/  SYNCS.PHASECHK.TRANS64.TRYWAIT P0, [R7+URZ], R4 ;  /* 0x00000004070075a7 */ /* 0x000e62000800017f */
[----:B------:R-:W-:-:S05]  /*7ca0*/  VIADD R0, R0, 0x1 ;  /* 0x0000000100007836 */ /* 0x000fca0000000000 */
[----:B------:R-:W-:-:S04]  /*7cb0*/  ISETP.NE.AND P1, PT, R0, 0x6, PT ;  /* 0x000000060000780c */ /* 0x000fc80003f25270 */
[----:B------:R-:W-:Y:S02]  /*7cc0*/  SEL R2, RZ, 0x1, P1 ;  /* 0x00000001ff027807 */ /* 0x000fe40000800000 */
[----:B------:R-:W-:Y:S02]  /*7cd0*/  SEL R0, R0, RZ, P1 ;  /* 0x000000ff00007207 */ /* 0x000fe40000800000 */
[----:B------:R-:W-:-:S03]  /*7ce0*/  LOP3.LUT R9, R9, R2, RZ, 0x3c, !PT ;  /* 0x0000000209097212 */ /* 0x000fc600078e3cff */
[----:B0-----:R-:W-:Y:S01]  /*7cf0*/  IMAD R6, R0, 0x8, R5 ;  /* 0x0000000800067824 */ /* 0x001fe200078e0205 */
[----:B------:R-:W-:Y:S01]  /*7d00*/  SHF.L.U32 R3, R9, 0x1f, RZ ;  /* 0x0000001f09037819 */ /* 0x000fe200000006ff */
[----:B-1----:R-:W-:Y:S06]  /*7d10*/  @!P0 BRA `(.L_x_184) ;  /* 0x0000000400048947 */ /* 0x002fec0003800000 */
.L_x_197:
        /* <DEDUP_REMOVED lines=9> */
.L_x_198:
[----:B------:R-:W1:Y:S01]  /*7db0*/  SYNCS.PHASECHK.TRANS64.TRYWAIT P0, [R7+URZ], R4 ;  /* 0x00000004070075a7 */ /* 0x000e62000800017f */
[----:B------:R-:W-:-:S05]  /*7dc0*/  VIADD R0, R0, 0x1 ;  /* 0x0000000100007836 */ /* 0x000fca0000000000 */
[----:B------:R-:W-:-:S04]  /*7dd0*/  ISETP.NE.AND P1, PT, R0, 0x6, PT ;  /* 0x000000060000780c */ /* 0x000fc80003f25270 */
[----:B------:R-:W-:Y:S02]  /*7de0*/  SEL R2, RZ, 0x1, P1 ;  /* 0x00000001ff027807 */ /* 0x000fe40000800000 */
[----:B------:R-:W-:Y:S02]  /*7df0*/  SEL R0, R0, RZ, P1 ;  /* 0x000000ff00007207 */ /* 0x000fe40000800000 */
[----:B------:R-:W-:Y:S01]  /*7e00*/  LOP3.LUT R2, R9, R2, RZ, 0x3c, !PT ;  /* 0x0000000209027212 */ /* 0x000fe200078e3cff */
[----:B-1----:R-:W-:Y:S06]  /*7e10*/  @!P0 BRA `(.L_x_186) ;  /* 0x0000000000ec8947 */ /* 0x002fec0003800000 */
.L_x_199:
[----:B------:R-:W-:Y:S01]  /*7e20*/  IMAD R5, R0, 0x8, R5 ;  /* 0x0000000800057824 */ /* 0x000fe200078e0205 */
[----:B------:R-:W-:-:S07]  /*7e30*/  SHF.L.U32 R0, R2, 0x1f, RZ ;  /* 0x0000001f02007819 */ /* 0x000fce00000006ff */
.L_x_187:
[----:B--2---:R2:W3:Y:S02]  /*7e40*/  SYNCS.PHASECHK.TRANS64.TRYWAIT P0, [R5+URZ], R0 ;  /* 0x00000000050075a7 */ /* 0x0044e4000800017f */
[----:B---3--:R-:W-:Y:S05]  /*7e50*/  @!P0 NANOSLEEP.SYNCS 0x989680 ;  /* 0x009896800000895d */ /* 0x008fea0003900000 */
[----:B------:R-:W3:Y:S02]  /*7e60*/  @!P0 SYNCS.PHASECHK.TRANS64 P0, [R5+URZ], R0 ;  /* 0x00000000050085a7 */ /* 0x000ee4000800007f */
[----:B---3--:R-:W-:Y:S05]  /*7e70*/  @!P0 BRA `(.L_x_187) ;  /* 0xfffffffc00f08947 */ /* 0x008fea000383ffff */
.L_x_180:
[----:B------:R-:W-:Y:S05]  /*7e80*/  BSYNC B0 ;  /* 0x0000000000007941 */ /* 0x000fea0003800000 */
.L_x_179:
[----:B------:R-:W-:Y:S05]  /*7e90*/  EXIT ;  /* 0x000000000000794d */ /* 0x000fea0003800000 */
.L_x_21:
[----:B-1----:R1:W2:Y:S02]  /*7ea0*/  SYNCS.PHASECHK.TRANS64.TRYWAIT P1, [R3+URZ], R0 ;  /* 0x00000000030075a7 */ /* 0x0022a4000802017f */
[----:B--2---:R-:W-:Y:S05]  /*7eb0*/  @!P1 NANOSLEEP.SYNCS 0x989680 ;  /* 0x009896800000995d */ /* 0x004fea0003900000 */
[----:B------:R-:W2:Y:S02]  /*7ec0*/  @!P1 SYNCS.PHASECHK.TRANS64 P1, [R3+URZ], R0 ;  /* 0x00000000030095a7 */ /* 0x000ea4000802007f */
[----:B--2---:R-:W-:Y:S05]  /*7ed0*/  @!P1 BRA `(.L_x_21) ;  /* 0xfffffffc00f09947 */ /* 0x004fea000383ffff */
[----:B------:R-:W-:Y:S05]  /*7ee0*/  BRA `(.L_x_20) ;  /* 0xffffff9800247947 */ /* 0x000fea000383ffff */
.L_x_26:
[----:B-1----:R1:W2:Y:S02]  /*7ef0*/  SYNCS.PHASECHK.TRANS64.TRYWAIT P1, [R5+URZ], R4 ;  /* 0x00000004050075a7 */ /* 0x0022a4000802017f */
[----:B--2---:R-:W-:Y:S05]  /*7f00*/  @!P1 NANOSLEEP.SYNCS 0x989680 ;  /* 0x009896800000995d */ /* 0x004fea0003900000 */
[----:B------:R-:W2:Y:S02]  /*7f10*/  @!P1 SYNCS.PHASECHK.TRANS64 P1, [R5+URZ], R4 ;  /* 0x00000004050095a7 */ /* 0x000ea4000802007f */
[----:B--2---:R-:W-:Y:S05]  /*7f20*/  @!P1 BRA `(.L_x_26) ;  /* 0xfffffffc00f09947 */ /* 0x004fea000383ffff */
[----:B------:R-:W-:Y:S05]  /*7f30*/  BRA `(.L_x_25) ;  /* 0xffffff9c00007947 */ /* 0x000fea000383ffff */
.L_x_167:
[----:B------:R-:W-:Y:S01]  /*7f40*/  BSSY B1, `(.L_x_188) ;  /* 0x0000006000017945 */ /* 0x000fe20003800000 */
[----:B------:R-:W-:-:S07]  /*7f50*/  IMAD.MOV.U32 R15, RZ, RZ, -0x1 ;  /* 0xffffffffff0f7424 */ /* 0x000fce00078e00ff */
[----:B------:R-:W-:Y:S05]  /*7f60*/  WARPSYNC.COLLECTIVE R15, `(.L_x_189) ;  /* 0x000000000f0c7348 */ /* 0x000fea0003c00000 */
[----:B------:R-:W-:Y:S02]  /*7f70*/  ELECT P6, UR62, PT ;  /* 0x00000000003e782f */ /* 0x000fe400038c0000 */
[----:B------:R-:W-:Y:S01]  /*7f80*/  MOV R14, UR62 ;  /* 0x0000003e000e7c02 */ /* 0x000fe20008000f00 */
[----:B------:R-:W-:Y:S10]  /*7f90*/  ENDCOLLECTIVE ;  /* 0x000000000000791b */ /* 0x000ff40003800000 */
.L_x_189:
[----:B------:R-:W-:Y:S05]  /*7fa0*/  BSYNC B1 ;  /* 0x0000000000017941 */ /* 0x000fea0003800000 */
.L_x_188:
[----:B------:R-:W-:Y:S05]  /*7fb0*/  BRA `(.L_x_190) ;  /* 0xffffffec00d07947 */ /* 0x000fea000383ffff */
.L_x_170:
[----:B-1----:R1:W2:Y:S02]  /*7fc0*/  SYNCS.PHASECHK.TRANS64.TRYWAIT P0, [R23+URZ+0x30], R14 ;  /* 0x0000300e170075a7 */ /* 0x0022a4000800017f */
[----:B--2---:R-:W-:Y:S05]  /*7fd0*/  @!P0 NANOSLEEP.SYNCS 0x989680 ;  /* 0x009896800000895d */ /* 0x004fea0003900000 */
[----:B------:R-:W2:Y:S02]  /*7fe0*/  @!P0 SYNCS.PHASECHK.TRANS64 P0, [R23+URZ+0x30], R14 ;  /* 0x0000300e170085a7 */ /* 0x000ea4000800007f */
[----:B--2---:R-:W-:Y:S05]  /*7ff0*/  @!P0 BRA `(.L_x_170) ;  /* 0xfffffffc00f08947 */ /* 0x004fea000383ffff */
[----:B------:R-:W-:Y:S05]  /*8000*/  BRA `(.L_x_191) ;  /* 0xfffffff000187947 */ /* 0x000fea000383ffff */
.L_x_178:
[----:B------:R-:W-:Y:S01]  /*8010*/  BSSY B0, `(.L_x_192) ;  /* 0x0000006000007945 */ /* 0x000fe20003800000 */
[----:B------:R-:W-:-:S07]  /*8020*/  IMAD.MOV.U32 R15, RZ, RZ, -0x1 ;  /* 0xffffffffff0f7424 */ /* 0x000fce00078e00ff */
[----:B------:R-:W-:Y:S05]  /*8030*/  WARPSYNC.COLLECTIVE R15, `(.L_x_193) ;  /* 0x000000000f0c7348 */ /* 0x000fea0003c00000 */
[----:B------:R-:W-:Y:S02]  /*8040*/  ELECT P6, UR62, PT ;  /* 0x00000000003e782f */ /* 0x000fe400038c0000 */
[----:B------:R-:W-:Y:S01]  /*8050*/  MOV R14, UR62 ;  /* 0x0000003e000e7c02 */ /* 0x000fe20008000f00 */
[----:B------:R-:W-:Y:S10]  /*8060*/  ENDCOLLECTIVE ;  /* 0x000000000000791b */ /* 0x000ff40003800000 */
.L_x_193:
[----:B------:R-:W-:Y:S05]  /*8070*/  BSYNC B0 ;  /* 0x0000000000007941 */ /* 0x000fea0003800000 */
.L_x_192:
[----:B------:R-:W-:Y:S05]  /*8080*/  BRA `(.L_x_194) ;  /* 0xfffffff800887947 */ /* 0x000fea000383ffff */
.L_x_182:
[----:B0-----:R0:W1:Y:S02]  /*8090*/  SYNCS.PHASECHK.TRANS64.TRYWAIT P0, [R7+URZ], R2 ;  /* 0x00000002070075a7 */ /* 0x001064000800017f */
[----:B-1----:R-:W-:Y:S05]  /*80a0*/  @!P0 NANOSLEEP.SYNCS 0x989680 ;  /* 0x009896800000895d */ /* 0x002fea0003900000 */
[----:B------:R-:W1:Y:S02]  /*80b0*/  @!P0 SYNCS.PHASECHK.TRANS64 P0, [R7+URZ], R2 ;  /* 0x00000002070085a7 */ /* 0x000e64000800007f */
[----:B-1----:R-:W-:Y:S05]  /*80c0*/  @!P0 BRA `(.L_x_182) ;  /* 0xfffffffc00f08947 */ /* 0x002fea000383ffff */
[----:B------:R-:W-:Y:S05]  /*80d0*/  BRA `(.L_x_195) ;  /* 0xfffffff800c87947 */ /* 0x000fea000383ffff */
.L_x_183:
[----:B0-----:R0:W1:Y:S02]  /*80e0*/  SYNCS.PHASECHK.TRANS64.TRYWAIT P0, [R6+URZ], R3 ;  /* 0x00000003060075a7 */ /* 0x001064000800017f */
[----:B-1----:R-:W-:Y:S05]  /*80f0*/  @!P0 NANOSLEEP.SYNCS 0x989680 ;  /* 0x009896800000895d */ /* 0x002fea0003900000 */
[----:B------:R-:W1:Y:S02]  /*8100*/  @!P0 SYNCS.PHASECHK.TRANS64 P0, [R6+URZ], R3 ;  /* 0x00000003060085a7 */ /* 0x000e64000800007f */
[----:B-1----:R-:W-:Y:S05]  /*8110*/  @!P0 BRA `(.L_x_183) ;  /* 0xfffffffc00f08947 */ /* 0x002fea000383ffff */
[----:B------:R-:W-:Y:S05]  /*8120*/  BRA `(.L_x_196) ;  /* 0xfffffff800d87947 */ /* 0x000fea000383ffff */
.L_x_184:
[----:B0-----:R0:W1:Y:S02]  /*8130*/  SYNCS.PHASECHK.TRANS64.TRYWAIT P0, [R7+URZ], R4 ;  /* 0x00000004070075a7 */ /* 0x001064000800017f */
[----:B-1----:R-:W-:Y:S05]  /*8140*/  @!P0 NANOSLEEP.SYNCS 0x989680 ;  /* 0x009896800000895d */ /* 0x002fea0003900000 */
[----:B------:R-:W1:Y:S02]  /*8150*/  @!P0 SYNCS.PHASECHK.TRANS64 P0, [R7+URZ], R4 ;  /* 0x00000004070085a7 */ /* 0x000e64000800007f */
[----:B-1----:R-:W-:Y:S05]  /*8160*/  @!P0 BRA `(.L_x_184) ;  /* 0xfffffffc00f08947 */ /* 0x002fea000383ffff */
[----:B------:R-:W-:Y:S05]  /*8170*/  BRA `(.L_x_197) ;  /* 0xfffffff800e87947 */ /* 0x000fea000383ffff */
.L_x_185:
[----:B0-----:R0:W1:Y:S02]  /*8180*/  SYNCS.PHASECHK.TRANS64.TRYWAIT P0, [R6+URZ], R3 ;  /* 0x00000003060075a7 */ /* 0x001064000800017f */
[----:B-1----:R-:W-:Y:S05]  /*8190*/  @!P0 NANOSLEEP.SYNCS 0x989680 ;  /* 0x009896800000895d */ /* 0x002fea0003900000 */
[----:B------:R-:W1:Y:S02]  /*81a0*/  @!P0 SYNCS.PHASECHK.TRANS64 P0, [R6+URZ], R3 ;  /* 0x00000003060085a7 */ /* 0x000e64000800007f */
[----:B-1----:R-:W-:Y:S05]  /*81b0*/  @!P0 BRA `(.L_x_185) ;  /* 0xfffffffc00f08947 */ /* 0x002fea000383ffff */
[----:B------:R-:W-:Y:S05]  /*81c0*/  BRA `(.L_x_198) ;  /* 0xfffffff800f87947 */ /* 0x000fea000383ffff */
.L_x_186:
[----:B-1----:R1:W2:Y:S02]  /*81d0*/  SYNCS.PHASECHK.TRANS64.TRYWAIT P0, [R7+URZ], R4 ;  /* 0x00000004070075a7 */ /* 0x0022a4000800017f */
[----:B--2---:R-:W-:Y:S05]  /*81e0*/  @!P0 NANOSLEEP.SYNCS 0x989680 ;  /* 0x009896800000895d */ /* 0x004fea0003900000 */
[----:B------:R-:W2:Y:S02]  /*81f0*/  @!P0 SYNCS.PHASECHK.TRANS64 P0, [R7+URZ], R4 ;  /* 0x00000004070085a7 */ /* 0x000ea4000800007f */
[----:B--2---:R-:W-:Y:S05]  /*8200*/  @!P0 BRA `(.L_x_186) ;  /* 0xfffffffc00f08947 */ /* 0x004fea000383ffff */
[----:B------:R-:W-:Y:S05]  /*8210*/  BRA `(.L_x_199) ;  /* 0xfffffffc00007947 */ /* 0x000fea000383ffff */
.L_x_200:
[----:B------:R-:W-:-:S00]  /*8220*/  BRA `(.L_x_200) ;  /* 0xfffffffc00fc7947 */ /* 0x000fc0000383ffff */
[----:B------:R-:W-:-:S00]  /*8230*/  NOP ;  /* 0x0000000000007918 */ /* 0x000fc00000000000 */
        /* <DEDUP_REMOVED lines=12> */
.L_x_201:


//--------------------- .nv.global.init           --------------------------
	.section	.nv.global.init,"aw",@progbits
.nv.global.init:
	.type		$str$22,@object
	.size		$str$22,($str$23 - $str$22)
$str$22:
        /*0000*/ 	.byte	0x6b, 0x5f, 0x74, 0x69, 0x6c, 0x65, 0x5f, 0x63, 0x6f, 0x75, 0x6e, 0x74, 0x20, 0x3e, 0x3d, 0x20
        /*0010*/ 	.byte	0x31, 0x00
	.type		$str$23,@object
	.size		$str$23,(__unnamed_1 - $str$23)
$str$23:
        /*0012*/ 	.byte	0x2f, 0x74, 0x6d, 0x70, 0x2f, 0x63, 0x75, 0x74, 0x6c, 0x61, 0x73, 0x73, 0x5f, 0x73, 0x77, 0x65
        /*0022*/ 	.byte	0x65, 0x70, 0x5f, 0x73, 0x72, 0x63, 0x2f, 0x69, 0x6e, 0x63, 0x6c, 0x75, 0x64, 0x65, 0x2f, 0x63
        /*0032*/ 	.byte	0x75, 0x74, 0x6c, 0x61, 0x73, 0x73, 0x2f, 0x67, 0x65, 0x6d, 0x6d, 0x2f, 0x63, 0x6f, 0x6c, 0x6c
        /*0042*/ 	.byte	0x65, 0x63, 0x74, 0x69, 0x76, 0x65, 0x2f, 0x73, 0x6d, 0x39, 0x30, 0x5f, 0x6d, 0x6d, 0x61, 0x5f
        /*0052*/ 	.byte	0x74, 0x6d, 0x61, 0x5f, 0x67, 0x6d, 0x6d, 0x61, 0x5f, 0x73, 0x73, 0x5f, 0x77, 0x61, 0x72, 0x70
        /*0062*/ 	.byte	0x73, 0x70, 0x65, 0x63, 0x69, 0x61, 0x6c, 0x69, 0x7a, 0x65, 0x64, 0x2e, 0x68, 0x70, 0x70, 0x00
	.type		__unnamed_1,@object
	.size		__unnamed_1,(.L_0 - __unnamed_1)
__unnamed_1:
        /*0072*/ 	.byte	0x76, 0x6f, 0x69, 0x64, 0x20, 0x63, 0x75, 0x74, 0x6c, 0x61, 0x73, 0x73, 0x3a, 0x3a, 0x67, 0x65
        /* <DEDUP_REMOVED lines=180> */
        /*0bc2*/ 	.byte	0x74, 0x69, 0x74, 0x79, 0x5d, 0x00
.L_0:


//--------------------- .nv.shared._ZN7cutlass13device_kernelINS_4gemm6kernel13GemmUniversalIN4cute5tupleIJiiiiEEENS1_10collective13CollectiveMmaINS1_34MainloopSm90TmaGmmaWarpSpecializedILi6ENS5_IJNS4_1CILi1EEENSA_ILi4EEESB_EEENS1_35KernelTmaWarpSpecializedCooperativeEEENS5_IJNSA_ILi128EEESG_NSA_ILi64EEEEEENS_6half_tENS5_IJlSB_lEEESJ_NS5_IJSB_llEEENS4_8TiledMMAINS4_8MMA_AtomIJNS4_4SM904GMMA26MMA_64x128x16_F32F16F16_SSILNSP_5MajorE0ELSR_1ELNSP_7ScaleInE1ELSS_1EEEEEENS4_6LayoutINS5_IJNSA_ILi2EEESB_SB_EEENS5_IJSB_NSA_ILi0EEESY_EEEEENS5_IJNS4_10UnderscoreES11_S11_EEEEENS4_23SM90_TMA_LOAD_MULTICASTENS4_14ComposedLayoutINS4_7SwizzleILi3ELi4ELi3EEENS4_18smem_ptr_flag_bitsILi16EEENSV_INS5_IJNSA_ILi8EEESH_EEENS5_IJSH_SB_EEEEEEEvNS4_8identityENS4_13SM90_TMA_LOADENS15_IS17_S19_NSV_INS5_IJSH_S1A_EEENS5_IJSB_SH_EEEEEEEvS1F_EENS_8epilogue10collective6detail29Sm90TmaWarpSpecializedAdapterINS1N_15DefaultEpilogueISJ_SK_SK_NS1M_6thread17LinearCombinationISJ_Li1EffLNS1R_9ScaleType4KindE0ELNS_15FloatRoundStyleE2ESJ_EENS1_15EpilogueDefaultEEEEEvvEEEEvNT_6ParamsE --------------------------
	.section	.nv.shared._ZN7cutlass13device_kernelINS_4gemm6kernel13GemmUniversalIN4cute5tupleIJiiiiEEENS1_10collective13CollectiveMmaINS1_34MainloopSm90TmaGmmaWarpSpecializedILi6ENS5_IJNS4_1CILi1EEENSA_ILi4EEESB_EEENS1_35KernelTmaWarpSpecializedCooperativeEEENS5_IJNSA_ILi128EEESG_NSA_ILi64EEEEEENS_6half_tENS5_IJlSB_lEEESJ_NS5_IJSB_llEEENS4_8TiledMMAINS4_8MMA_AtomIJNS4_4SM904GMMA26MMA_64x128x16_F32F16F16_SSILNSP_5MajorE0ELSR_1ELNSP_7ScaleInE1ELSS_1EEEEEENS4_6LayoutINS5_IJNSA_ILi2EEESB_SB_EEENS5_IJSB_NSA_ILi0EEESY_EEEEENS5_IJNS4_10UnderscoreES11_S11_EEEEENS4_23SM90_TMA_LOAD_MULTICASTENS4_14ComposedLayoutINS4_7SwizzleILi3ELi4ELi3EEENS4_18smem_ptr_flag_bitsILi16EEENSV_INS5_IJNSA_ILi8EEESH_EEENS5_IJSH_SB_EEEEEEEvNS4_8identityENS4_13SM90_TMA_LOADENS15_IS17_S19_NSV_INS5_IJSH_S1A_EEENS5_IJSB_SH_EEEEEEEvS1F_EENS_8epilogue10collective6detail29Sm90TmaWarpSpecializedAdapterINS1N_15DefaultEpilogueISJ_SK_SK_NS1M_6thread17LinearCombinationISJ_Li1EffLNS1R_9ScaleType4KindE0ELNS_15FloatRoundStyleE2ESJ_EENS1_15EpilogueDefaultEEEEEvvEEEEvNT_6ParamsE,"aw",@nobits
	.sectionflags	@""
	.align	16
	.zero		1024


//--------------------- .nv.shared.reserved.0     --------------------------
	.section	.nv.shared.reserved.0,"aw",@nobits
	.weak		__nv_reservedSMEM_offset_0_alias
	.size		__nv_reservedSMEM_offset_0_alias, 0, 0
	.other		__nv_reservedSMEM_offset_0_alias,@"STO_CUDA_RESERVED_SHARED STV_DEFAULT"
__nv_reservedSMEM_offset_0_alias:
	.zero		0


//--------------------- .nv.global                --------------------------
	.section	.nv.global,"aw",@nobits
.nv.global:
	.type		_ZN40_INTERNAL_e8a6a7cf_4_k_cu_b3a8cf57_253054cute1_E,@object
	.size		_ZN40_INTERNAL_e8a6a7cf_4_k_cu_b3a8cf57_253054cute1_E,(_ZN40_INTERNAL_e8a6a7cf_4_k_cu_b3a8cf57_253054cuda3std3__45__cpo6cbeginE - _ZN40_INTERNAL_e8a6a7cf_4_k_cu_b3a8cf57_253054cute1_E)
_ZN40_INTERNAL_e8a6a7cf_4_k_cu_b3a8cf57_253054cute1_E:
	.zero		1
	.type		_ZN40_INTERNAL_e8a6a7cf_4_k_cu_b3a8cf57_253054cuda3std3__45__cpo6cbeginE,@object
	.size		_ZN40_INTERNAL_e8a6a7cf_4_k_cu_b3a8cf57_253054cuda3std3__45__cpo6cbeginE,(_ZN40_INTERNAL_e8a6a7cf_4_k_cu_b3a8cf57_253054cuda3std3__48in_placeE - _ZN40_INTERNAL_e8a6a7cf_4_k_cu_b3a8cf57_253054cuda3std3__45__cpo6cbeginE)
_ZN40_INTERNAL_e8a6a7cf_4_k_cu_b3a8cf57_253054cuda3std3__45__cpo6cbeginE:
	.zero		1
	.type		_ZN40_INTERNAL_e8a6a7cf_4_k_cu_b3a8cf57_253054cuda3std3__48in_placeE,@object
	.size		_ZN40_INTERNAL_e8a6a7cf_4_k_cu_b3a8cf57_253054cuda3std3__48in_placeE,(_ZN40_INTERNAL_e8a6a7cf_4_k_cu_b3a8cf57_253054cuda3std6ranges3__45__cpo9iter_moveE - _ZN40_INTERNAL_e8a6a7cf_4_k_cu_b3a8cf57_253054cuda3std3__48in_placeE)
_ZN40_INTERNAL_e8a6a7cf_4_k_cu_b3a8cf57_253054cuda3std3__48in_placeE:
	.zero		1
	.type		_ZN40_INTERNAL_e8a6a7cf_4_k_cu_b3a8cf57_253054cuda3std6ranges3__45__cpo9iter_moveE,@object
	.size		_ZN40_INTERNAL_e8a6a7cf_4_k_cu_b3a8cf57_253054cuda3std6ranges3__45__cpo9iter_moveE,(_ZN40_INTERNAL_e8a6a7cf_4_k_cu_b3a8cf57_253054cuda3std3__45__cpo5beginE - _ZN40_INTERNAL_e8a6a7cf_4_k_cu_b3a8cf57_253054cuda3std6ranges3__45__cpo9iter_moveE)
_ZN40_INTERNAL_e8a6a7cf_4_k_cu_b3a8cf57_253054cuda3std6ranges3__45__cpo9iter_moveE:
	.zero		1
	.type		_ZN40_INTERNAL_e8a6a7cf_4_k_cu_b3a8cf57_253054cuda3std3__45__cpo5beginE,@object
	.size		_ZN40_INTERNAL_e8a6a7cf_4_k_cu_b3a8cf57_253054cuda3std3__45__cpo5beginE,(_ZN40_INTERNAL_e8a6a7cf_4_k_cu_b3a8cf57_253054cuda3std3__442_GLOBAL__N__e8a6a7cf_4_k_cu_b3a8cf57_253056ignoreE - _ZN40_INTERNAL_e8a6a7cf_4_k_cu_b3a8cf57_253054cuda3std3__45__cpo5beginE)
_ZN40_INTERNAL_e8a6a7cf_4_k_cu_b3a8cf57_253054cuda3std3__45__cpo5beginE:
	.zero		1
	.type		_ZN40_INTERNAL_e8a6a7cf_4_k_cu_b3a8cf57_253054cuda3std3__442_GLOBAL__N__e8a6a7cf_4_k_cu_b3a8cf57_253056ignoreE,@object
	.size		_ZN40_INTERNAL_e8a6a7cf_4_k_cu_b3a8cf57_253054cuda3std3__442_GLOBAL__N__e8a6a7cf_4_k_cu_b3a8cf57_253056ignoreE,(_ZN40_INTERNAL_e8a6a7cf_4_k_cu_b3a8cf57_253054cute7productE - _ZN40_INTERNAL_e8a6a7cf_4_k_cu_b3a8cf57_253054cuda3std3__442_GLOBAL__N__e8a6a7cf_4_k_cu_b3a8cf57_253056ignoreE)
_ZN40_INTERNAL_e8a6a7cf_4_k_cu_b3a8cf57_253054cuda3std3__442_GLOBAL__N__e8a6a7cf_4_k_cu_b3a8cf57_253056ignoreE:
	.zero		1
	.type		_ZN40_INTERNAL_e8a6a7cf_4_k_cu_b3a8cf57_253054cute7productE,@object
	.size		_ZN40_INTERNAL_e8a6a7cf_4_k_cu_b3a8cf57_253054cute7productE,(_ZN40_INTERNAL_e8a6a7cf_4_k_cu_b3a8cf57_253054cuda3std3__45__cpo3endE - _ZN40_INTERNAL_e8a6a7cf_4_k_cu_b3a8cf57_253054cute7productE)
_ZN40_INTERNAL_e8a6a7cf_4_k_cu_b3a8cf57_253054cute7productE:
	.zero		1
	.type		_ZN40_INTERNAL_e8a6a7cf_4_k_cu_b3a8cf57_253054cuda3std3__45__cpo3endE,@object
	.size		_ZN40_INTERNAL_e8a6a7cf_4_k_cu_b3a8cf57_253054cuda3std3__45__cpo3endE,(_ZN40_INTERNAL_e8a6a7cf_4_k_cu_b3a8cf57_253054cuda3std3__419piecewise_constructE - _ZN40_INTERNAL_e8a6a7cf_4_k_cu_b3a8cf57_253054cuda3std3__45__cpo3endE)
_ZN40_INTERNAL_e8a6a7cf_4_k_cu_b3a8cf57_253054cuda3std3__45__cpo3endE:
	.zero		1
	.type		_ZN40_INTERNAL_e8a6a7cf_4_k_cu_b3a8cf57_253054cuda3std3__419piecewise_constructE,@object
	.size		_ZN40_INTERNAL_e8a6a7cf_4_k_cu_b3a8cf57_253054cuda3std3__419piecewise_constructE,(_ZN40_INTERNAL_e8a6a7cf_4_k_cu_b3a8cf57_253054cuda3std3__45__cpo4cendE - _ZN40_INTERNAL_e8a6a7cf_4_k_cu_b3a8cf57_253054cuda3std3__419piecewise_constructE)
_ZN40_INTERNAL_e8a6a7cf_4_k_cu_b3a8cf57_253054cuda3std3__419piecewise_constructE:
	.zero		1
	.type		_ZN40_INTERNAL_e8a6a7cf_4_k_cu_b3a8cf57_253054cuda3std3__45__cpo4cendE,@object
	.size		_ZN40_INTERNAL_e8a6a7cf_4_k_cu_b3a8cf57_253054cuda3std3__45__cpo4cendE,(_ZN40_INTERNAL_e8a6a7cf_4_k_cu_b3a8cf57_253054cuda3std6ranges3__45__cpo4swapE - _ZN40_INTERNAL_e8a6a7cf_4_k_cu_b3a8cf57_253054cuda3std3__45__cpo4cendE)
_ZN40_INTERNAL_e8a6a7cf_4_k_cu_b3a8cf57_253054cuda3std3__45__cpo4cendE:
	.zero		1
	.type		_ZN40_INTERNAL_e8a6a7cf_4_k_cu_b3a8cf57_253054cuda3std6ranges3__45__cpo4swapE,@object
	.size		_ZN40_INTERNAL_e8a6a7cf_4_k_cu_b3a8cf57_253054cuda3std6ranges3__45__cpo4swapE,(.L_8 - _ZN40_INTERNAL_e8a6a7cf_4_k_cu_b3a8cf57_253054cuda3std6ranges3__45__cpo4swapE)
_ZN40_INTERNAL_e8a6a7cf_4_k_cu_b3a8cf57_253054cuda3std6ranges3__45__cpo4swapE:
	.zero		1
.L_8:


//--------------------- .nv.constant0._ZN7cutlass13device_kernelINS_4gemm6kernel13GemmUniversalIN4cute5tupleIJiiiiEEENS1_10collective13CollectiveMmaINS1_34MainloopSm90TmaGmmaWarpSpecializedILi6ENS5_IJNS4_1CILi1EEENSA_ILi4EEESB_EEENS1_35KernelTmaWarpSpecializedCooperativeEEENS5_IJNSA_ILi128EEESG_NSA_ILi64EEEEEENS_6half_tENS5_IJlSB_lEEESJ_NS5_IJSB_llEEENS4_8TiledMMAINS4_8MMA_AtomIJNS4_4SM904GMMA26MMA_64x128x16_F32F16F16_SSILNSP_5MajorE0ELSR_1ELNSP_7ScaleInE1ELSS_1EEEEEENS4_6LayoutINS5_IJNSA_ILi2EEESB_SB_EEENS5_IJSB_NSA_ILi0EEESY_EEEEENS5_IJNS4_10UnderscoreES11_S11_EEEEENS4_23SM90_TMA_LOAD_MULTICASTENS4_14ComposedLayoutINS4_7SwizzleILi3ELi4ELi3EEENS4_18smem_ptr_flag_bitsILi16EEENSV_INS5_IJNSA_ILi8EEESH_EEENS5_IJSH_SB_EEEEEEEvNS4_8identityENS4_13SM90_TMA_LOADENS15_IS17_S19_NSV_INS5_IJSH_S1A_EEENS5_IJSB_SH_EEEEEEEvS1F_EENS_8epilogue10collective6detail29Sm90TmaWarpSpecializedAdapterINS1N_15DefaultEpilogueISJ_SK_SK_NS1M_6thread17LinearCombinationISJ_Li1EffLNS1R_9ScaleType4KindE0ELNS_15FloatRoundStyleE2ESJ_EENS1_15EpilogueDefaultEEEEEvvEEEEvNT_6ParamsE --------------------------
	.section	.nv.constant0._ZN7cutlass13device_kernelINS_4gemm6kernel13GemmUniversalIN4cute5tupleIJiiiiEEENS1_10collective13CollectiveMmaINS1_34MainloopSm90TmaGmmaWarpSpecializedILi6ENS5_IJNS4_1CILi1EEENSA_ILi4EEESB_EEENS1_35KernelTmaWarpSpecializedCooperativeEEENS5_IJNSA_ILi128EEESG_NSA_ILi64EEEEEENS_6half_tENS5_IJlSB_lEEESJ_NS5_IJSB_llEEENS4_8TiledMMAINS4_8MMA_AtomIJNS4_4SM904GMMA26MMA_64x128x16_F32F16F16_SSILNSP_5MajorE0ELSR_1ELNSP_7ScaleInE1ELSS_1EEEEEENS4_6LayoutINS5_IJNSA_ILi2EEESB_SB_EEENS5_IJSB_NSA_ILi0EEESY_EEEEENS5_IJNS4_10UnderscoreES11_S11_EEEEENS4_23SM90_TMA_LOAD_MULTICASTENS4_14ComposedLayoutINS4_7SwizzleILi3ELi4ELi3EEENS4_18smem_ptr_flag_bitsILi16EEENSV_INS5_IJNSA_ILi8EEESH_EEENS5_IJSH_SB_EEEEEEEvNS4_8identityENS4_13SM90_TMA_LOADENS15_IS17_S19_NSV_INS5_IJSH_S1A_EEENS5_IJSB_SH_EEEEEEEvS1F_EENS_8epilogue10collective6detail29Sm90TmaWarpSpecializedAdapterINS1N_15DefaultEpilogueISJ_SK_SK_NS1M_6thread17LinearCombinationISJ_Li1EffLNS1R_9ScaleType4KindE0ELNS_15FloatRoundStyleE2ESJ_EENS1_15EpilogueDefaultEEEEEvvEEEEvNT_6ParamsE,"a",@progbits
	.sectionflags	@""
	.align	4
.nv.constant0._ZN7cutlass13device_kernelINS_4gemm6kernel13GemmUniversalIN4cute5tupleIJiiiiEEENS1_10collective13CollectiveMmaINS1_34MainloopSm90TmaGmmaWarpSpecializedILi6ENS5_IJNS4_1CILi1EEENSA_ILi4EEESB_EEENS1_35KernelTmaWarpSpecializedCooperativeEEENS5_IJNSA_ILi128EEESG_NSA_ILi64EEEEEENS_6half_tENS5_IJlSB_lEEESJ_NS5_IJSB_llEEENS4_8TiledMMAINS4_8MMA_AtomIJNS4_4SM904GMMA26MMA_64x128x16_F32F16F16_SSILNSP_5MajorE0ELSR_1ELNSP_7ScaleInE1ELSS_1EEEEEENS4_6LayoutINS5_IJNSA_ILi2EEESB_SB_EEENS5_IJSB_NSA_ILi0EEESY_EEEEENS5_IJNS4_10UnderscoreES11_S11_EEEEENS4_23SM90_TMA_LOAD_MULTICASTENS4_14ComposedLayoutINS4_7SwizzleILi3ELi4ELi3EEENS4_18smem_ptr_flag_bitsILi16EEENSV_INS5_IJNSA_ILi8EEESH_EEENS5_IJSH_SB_EEEEEEEvNS4_8identityENS4_13SM90_TMA_LOADENS15_IS17_S19_NSV_INS5_IJSH_S1A_EEENS5_IJSB_SH_EEEEEEEvS1F_EENS_8epilogue10collective6detail29Sm90TmaWarpSpecializedAdapterINS1N_15DefaultEpilogueISJ_SK_SK_NS1M_6thread17LinearCombinationISJ_Li1EffLNS1R_9ScaleType4KindE0ELNS_15FloatRoundStyleE2ESJ_EENS1_15EpilogueDefaultEEEEEvvEEEEvNT_6ParamsE:
	.zero		1664


//--------------------- SYMBOLS --------------------------

	.type		.nv.reservedSmem.offset0,@object
	.size		.nv.reservedSmem.offset0,0x4
	.type		__assertfail,@function
